//
// Generated by NVIDIA NVVM Compiler
//
// Compiler Build ID: CL-36424714
// Cuda compilation tools, release 13.0, V13.0.88
// Based on NVVM 20.0.0
//

.version 9.0
.target sm_100
.address_size 64

	// .globl	_Z6CPML_xPfS_ififffff
.func  (.param .b64 func_retval0) __internal_accurate_pow
(
	.param .b64 __internal_accurate_pow_param_0
)
;

.visible .entry _Z6CPML_xPfS_ififffff(
	.param .u64 .ptr .align 1 _Z6CPML_xPfS_ififffff_param_0,
	.param .u64 .ptr .align 1 _Z6CPML_xPfS_ififffff_param_1,
	.param .u32 _Z6CPML_xPfS_ififffff_param_2,
	.param .f32 _Z6CPML_xPfS_ififffff_param_3,
	.param .u32 _Z6CPML_xPfS_ififffff_param_4,
	.param .f32 _Z6CPML_xPfS_ififffff_param_5,
	.param .f32 _Z6CPML_xPfS_ififffff_param_6,
	.param .f32 _Z6CPML_xPfS_ififffff_param_7,
	.param .f32 _Z6CPML_xPfS_ififffff_param_8,
	.param .f32 _Z6CPML_xPfS_ififffff_param_9
)
{
	.reg .pred 	%p<37>;
	.reg .b32 	%r<79>;
	.reg .b32 	%f<27>;
	.reg .b64 	%rd<11>;
	.reg .b64 	%fd<115>;

	ld.param.u64 	%rd3, [_Z6CPML_xPfS_ififffff_param_0];
	ld.param.u64 	%rd4, [_Z6CPML_xPfS_ififffff_param_1];
	ld.param.u32 	%r14, [_Z6CPML_xPfS_ififffff_param_2];
	ld.param.f32 	%f8, [_Z6CPML_xPfS_ififffff_param_3];
	ld.param.u32 	%r15, [_Z6CPML_xPfS_ififffff_param_4];
	ld.param.f32 	%f9, [_Z6CPML_xPfS_ififffff_param_5];
	ld.param.f32 	%f10, [_Z6CPML_xPfS_ififffff_param_6];
	ld.param.f32 	%f11, [_Z6CPML_xPfS_ififffff_param_7];
	ld.param.f32 	%f12, [_Z6CPML_xPfS_ififffff_param_8];
	ld.param.f32 	%f13, [_Z6CPML_xPfS_ififffff_param_9];
	cvta.to.global.u64 	%rd1, %rd3;
	cvta.to.global.u64 	%rd2, %rd4;
	mov.u32 	%r16, %tid.x;
	mov.u32 	%r17, %ntid.x;
	mov.u32 	%r18, %ctaid.x;
	mad.lo.s32 	%r1, %r17, %r18, %r16;
	setp.le.s32 	%p1, %r14, %r1;
	@%p1 bra 	$L__BB0_12;
	sub.s32 	%r19, %r14, %r1;
	cvt.rn.f32.s32 	%f14, %r19;
	mul.f32 	%f1, %f10, %f14;
	div.rn.f32 	%f2, %f1, %f13;
	cvt.f64.f32 	%fd1, %f2;
	{
	.reg .b32 %temp; 
	mov.b64 	{%temp, %r2}, %fd1;
	}
	mov.f64 	%fd31, 0d4000000000000000;
	{
	.reg .b32 %temp; 
	mov.b64 	{%temp, %r20}, %fd31;
	}
	and.b32  	%r4, %r20, 2146435072;
	setp.eq.s32 	%p2, %r4, 1062207488;
	abs.f64 	%fd2, %fd1;
	{ // callseq 0, 0
	.param .b64 param0;
	st.param.f64 	[param0], %fd2;
	.param .b64 retval0;
	call.uni (retval0), 
	__internal_accurate_pow, 
	(
	param0
	);
	ld.param.f64 	%fd32, [retval0];
	} // callseq 0
	setp.lt.s32 	%p3, %r2, 0;
	neg.f64 	%fd34, %fd32;
	selp.f64 	%fd35, %fd34, %fd32, %p2;
	selp.f64 	%fd110, %fd35, %fd32, %p3;
	setp.neu.f32 	%p4, %f2, 0f00000000;
	@%p4 bra 	$L__BB0_3;
	selp.b32 	%r21, %r2, 0, %p2;
	setp.lt.s32 	%p6, %r20, 0;
	or.b32  	%r22, %r21, 2146435072;
	selp.b32 	%r23, %r22, %r21, %p6;
	mov.b32 	%r24, 0;
	mov.b64 	%fd110, {%r24, %r23};
$L__BB0_3:
	add.f64 	%fd36, %fd1, 0d4000000000000000;
	{
	.reg .b32 %temp; 
	mov.b64 	{%temp, %r25}, %fd36;
	}
	and.b32  	%r26, %r25, 2146435072;
	setp.ne.s32 	%p7, %r26, 2146435072;
	@%p7 bra 	$L__BB0_8;
	setp.num.f32 	%p8, %f2, %f2;
	@%p8 bra 	$L__BB0_6;
	mov.f64 	%fd37, 0d4000000000000000;
	add.rn.f64 	%fd110, %fd1, %fd37;
	bra.uni 	$L__BB0_8;
$L__BB0_6:
	setp.neu.f64 	%p9, %fd2, 0d7FF0000000000000;
	@%p9 bra 	$L__BB0_8;
	setp.lt.s32 	%p10, %r2, 0;
	setp.eq.s32 	%p11, %r4, 1062207488;
	setp.lt.s32 	%p12, %r20, 0;
	selp.b32 	%r28, 0, 2146435072, %p12;
	and.b32  	%r29, %r20, 2147483647;
	setp.ne.s32 	%p13, %r29, 1071644672;
	or.b32  	%r30, %r28, -2147483648;
	selp.b32 	%r31, %r30, %r28, %p13;
	selp.b32 	%r32, %r31, %r28, %p11;
	selp.b32 	%r33, %r32, %r28, %p10;
	mov.b32 	%r34, 0;
	mov.b64 	%fd110, {%r34, %r33};
$L__BB0_8:
	setp.eq.f32 	%p14, %f2, 0f3F800000;
	selp.f64 	%fd38, 0d3FF0000000000000, %fd110, %p14;
	mul.f32 	%f15, %f8, %f12;
	cvt.f64.f32 	%fd39, %f15;
	mul.f64 	%fd9, %fd38, %fd39;
	cvt.f64.f32 	%fd40, %f11;
	mul.f64 	%fd41, %fd40, 0d400921FB54442D18;
	sub.f32 	%f16, %f13, %f1;
	cvt.f64.f32 	%fd42, %f16;
	mul.f64 	%fd43, %fd41, %fd42;
	cvt.f64.f32 	%fd44, %f13;
	div.rn.f64 	%fd45, %fd43, %fd44;
	add.f64 	%fd10, %fd45, %fd9;
	neg.f64 	%fd46, %fd10;
	cvt.f64.f32 	%fd47, %f9;
	mul.f64 	%fd11, %fd47, %fd46;
	fma.rn.f64 	%fd48, %fd11, 0d3FF71547652B82FE, 0d4338000000000000;
	{
	.reg .b32 %temp; 
	mov.b64 	{%r5, %temp}, %fd48;
	}
	mov.f64 	%fd49, 0dC338000000000000;
	add.rn.f64 	%fd50, %fd48, %fd49;
	fma.rn.f64 	%fd51, %fd50, 0dBFE62E42FEFA39EF, %fd11;
	fma.rn.f64 	%fd52, %fd50, 0dBC7ABC9E3B39803F, %fd51;
	fma.rn.f64 	%fd53, %fd52, 0d3E5ADE1569CE2BDF, 0d3E928AF3FCA213EA;
	fma.rn.f64 	%fd54, %fd53, %fd52, 0d3EC71DEE62401315;
	fma.rn.f64 	%fd55, %fd54, %fd52, 0d3EFA01997C89EB71;
	fma.rn.f64 	%fd56, %fd55, %fd52, 0d3F2A01A014761F65;
	fma.rn.f64 	%fd57, %fd56, %fd52, 0d3F56C16C1852B7AF;
	fma.rn.f64 	%fd58, %fd57, %fd52, 0d3F81111111122322;
	fma.rn.f64 	%fd59, %fd58, %fd52, 0d3FA55555555502A1;
	fma.rn.f64 	%fd60, %fd59, %fd52, 0d3FC5555555555511;
	fma.rn.f64 	%fd61, %fd60, %fd52, 0d3FE000000000000B;
	fma.rn.f64 	%fd62, %fd61, %fd52, 0d3FF0000000000000;
	fma.rn.f64 	%fd63, %fd62, %fd52, 0d3FF0000000000000;
	{
	.reg .b32 %temp; 
	mov.b64 	{%r6, %temp}, %fd63;
	}
	{
	.reg .b32 %temp; 
	mov.b64 	{%temp, %r7}, %fd63;
	}
	shl.b32 	%r35, %r5, 20;
	add.s32 	%r36, %r35, %r7;
	mov.b64 	%fd111, {%r6, %r36};
	{
	.reg .b32 %temp; 
	mov.b64 	{%temp, %r37}, %fd11;
	}
	mov.b32 	%f17, %r37;
	abs.f32 	%f3, %f17;
	setp.lt.f32 	%p15, %f3, 0f4086232B;
	@%p15 bra 	$L__BB0_11;
	setp.lt.f64 	%p16, %fd11, 0d0000000000000000;
	add.f64 	%fd64, %fd11, 0d7FF0000000000000;
	selp.f64 	%fd111, 0d0000000000000000, %fd64, %p16;
	setp.geu.f32 	%p17, %f3, 0f40874800;
	@%p17 bra 	$L__BB0_11;
	shr.u32 	%r38, %r5, 31;
	add.s32 	%r39, %r5, %r38;
	shr.s32 	%r40, %r39, 1;
	shl.b32 	%r41, %r40, 20;
	add.s32 	%r42, %r7, %r41;
	mov.b64 	%fd65, {%r6, %r42};
	sub.s32 	%r43, %r5, %r40;
	shl.b32 	%r44, %r43, 20;
	add.s32 	%r45, %r44, 1072693248;
	mov.b32 	%r46, 0;
	mov.b64 	%fd66, {%r46, %r45};
	mul.f64 	%fd111, %fd66, %fd65;
$L__BB0_11:
	cvt.rn.f32.f64 	%f18, %fd111;
	mul.wide.s32 	%rd5, %r1, 4;
	add.s64 	%rd6, %rd2, %rd5;
	st.global.f32 	[%rd6], %f18;
	add.f32 	%f19, %f18, 0fBF800000;
	cvt.f64.f32 	%fd67, %f19;
	mul.f64 	%fd68, %fd9, %fd67;
	div.rn.f64 	%fd69, %fd68, %fd10;
	cvt.rn.f32.f64 	%f20, %fd69;
	add.s64 	%rd7, %rd1, %rd5;
	st.global.f32 	[%rd7], %f20;
$L__BB0_12:
	not.b32 	%r47, %r14;
	add.s32 	%r48, %r15, %r47;
	setp.le.s32 	%p18, %r1, %r48;
	setp.ge.s32 	%p19, %r1, %r15;
	or.pred  	%p20, %p19, %p18;
	@%p20 bra 	$L__BB0_24;
	mul.f32 	%f4, %f8, %f12;
	add.s32 	%r49, %r1, %r14;
	sub.s32 	%r50, %r49, %r15;
	add.s32 	%r51, %r50, 1;
	cvt.rn.f32.s32 	%f21, %r51;
	mul.f32 	%f5, %f10, %f21;
	div.rn.f32 	%f6, %f5, %f13;
	cvt.f64.f32 	%fd16, %f6;
	{
	.reg .b32 %temp; 
	mov.b64 	{%temp, %r8}, %fd16;
	}
	mov.f64 	%fd70, 0d4000000000000000;
	{
	.reg .b32 %temp; 
	mov.b64 	{%temp, %r52}, %fd70;
	}
	and.b32  	%r10, %r52, 2146435072;
	setp.eq.s32 	%p21, %r10, 1062207488;
	abs.f64 	%fd17, %fd16;
	{ // callseq 1, 0
	.param .b64 param0;
	st.param.f64 	[param0], %fd17;
	.param .b64 retval0;
	call.uni (retval0), 
	__internal_accurate_pow, 
	(
	param0
	);
	ld.param.f64 	%fd71, [retval0];
	} // callseq 1
	setp.lt.s32 	%p22, %r8, 0;
	neg.f64 	%fd73, %fd71;
	selp.f64 	%fd74, %fd73, %fd71, %p21;
	selp.f64 	%fd113, %fd74, %fd71, %p22;
	setp.neu.f32 	%p23, %f6, 0f00000000;
	@%p23 bra 	$L__BB0_15;
	setp.eq.s32 	%p24, %r10, 1062207488;
	selp.b32 	%r53, %r8, 0, %p24;
	setp.lt.s32 	%p25, %r52, 0;
	or.b32  	%r54, %r53, 2146435072;
	selp.b32 	%r55, %r54, %r53, %p25;
	mov.b32 	%r56, 0;
	mov.b64 	%fd113, {%r56, %r55};
$L__BB0_15:
	add.f64 	%fd75, %fd16, 0d4000000000000000;
	{
	.reg .b32 %temp; 
	mov.b64 	{%temp, %r57}, %fd75;
	}
	and.b32  	%r58, %r57, 2146435072;
	setp.ne.s32 	%p26, %r58, 2146435072;
	@%p26 bra 	$L__BB0_20;
	setp.num.f32 	%p27, %f6, %f6;
	@%p27 bra 	$L__BB0_18;
	mov.f64 	%fd76, 0d4000000000000000;
	add.rn.f64 	%fd113, %fd16, %fd76;
	bra.uni 	$L__BB0_20;
$L__BB0_18:
	setp.neu.f64 	%p28, %fd17, 0d7FF0000000000000;
	@%p28 bra 	$L__BB0_20;
	setp.lt.s32 	%p29, %r8, 0;
	setp.eq.s32 	%p30, %r10, 1062207488;
	setp.lt.s32 	%p31, %r52, 0;
	selp.b32 	%r60, 0, 2146435072, %p31;
	and.b32  	%r61, %r52, 2147483647;
	setp.ne.s32 	%p32, %r61, 1071644672;
	or.b32  	%r62, %r60, -2147483648;
	selp.b32 	%r63, %r62, %r60, %p32;
	selp.b32 	%r64, %r63, %r60, %p30;
	selp.b32 	%r65, %r64, %r60, %p29;
	mov.b32 	%r66, 0;
	mov.b64 	%fd113, {%r66, %r65};
$L__BB0_20:
	setp.eq.f32 	%p33, %f6, 0f3F800000;
	selp.f64 	%fd77, 0d3FF0000000000000, %fd113, %p33;
	cvt.f64.f32 	%fd78, %f4;
	mul.f64 	%fd24, %fd77, %fd78;
	cvt.f64.f32 	%fd79, %f11;
	mul.f64 	%fd80, %fd79, 0d400921FB54442D18;
	sub.f32 	%f22, %f13, %f5;
	cvt.f64.f32 	%fd81, %f22;
	mul.f64 	%fd82, %fd80, %fd81;
	cvt.f64.f32 	%fd83, %f13;
	div.rn.f64 	%fd84, %fd82, %fd83;
	add.f64 	%fd25, %fd84, %fd24;
	neg.f64 	%fd85, %fd25;
	cvt.f64.f32 	%fd86, %f9;
	mul.f64 	%fd26, %fd86, %fd85;
	fma.rn.f64 	%fd87, %fd26, 0d3FF71547652B82FE, 0d4338000000000000;
	{
	.reg .b32 %temp; 
	mov.b64 	{%r11, %temp}, %fd87;
	}
	mov.f64 	%fd88, 0dC338000000000000;
	add.rn.f64 	%fd89, %fd87, %fd88;
	fma.rn.f64 	%fd90, %fd89, 0dBFE62E42FEFA39EF, %fd26;
	fma.rn.f64 	%fd91, %fd89, 0dBC7ABC9E3B39803F, %fd90;
	fma.rn.f64 	%fd92, %fd91, 0d3E5ADE1569CE2BDF, 0d3E928AF3FCA213EA;
	fma.rn.f64 	%fd93, %fd92, %fd91, 0d3EC71DEE62401315;
	fma.rn.f64 	%fd94, %fd93, %fd91, 0d3EFA01997C89EB71;
	fma.rn.f64 	%fd95, %fd94, %fd91, 0d3F2A01A014761F65;
	fma.rn.f64 	%fd96, %fd95, %fd91, 0d3F56C16C1852B7AF;
	fma.rn.f64 	%fd97, %fd96, %fd91, 0d3F81111111122322;
	fma.rn.f64 	%fd98, %fd97, %fd91, 0d3FA55555555502A1;
	fma.rn.f64 	%fd99, %fd98, %fd91, 0d3FC5555555555511;
	fma.rn.f64 	%fd100, %fd99, %fd91, 0d3FE000000000000B;
	fma.rn.f64 	%fd101, %fd100, %fd91, 0d3FF0000000000000;
	fma.rn.f64 	%fd102, %fd101, %fd91, 0d3FF0000000000000;
	{
	.reg .b32 %temp; 
	mov.b64 	{%r12, %temp}, %fd102;
	}
	{
	.reg .b32 %temp; 
	mov.b64 	{%temp, %r13}, %fd102;
	}
	shl.b32 	%r67, %r11, 20;
	add.s32 	%r68, %r67, %r13;
	mov.b64 	%fd114, {%r12, %r68};
	{
	.reg .b32 %temp; 
	mov.b64 	{%temp, %r69}, %fd26;
	}
	mov.b32 	%f23, %r69;
	abs.f32 	%f7, %f23;
	setp.lt.f32 	%p34, %f7, 0f4086232B;
	@%p34 bra 	$L__BB0_23;
	setp.lt.f64 	%p35, %fd26, 0d0000000000000000;
	add.f64 	%fd103, %fd26, 0d7FF0000000000000;
	selp.f64 	%fd114, 0d0000000000000000, %fd103, %p35;
	setp.geu.f32 	%p36, %f7, 0f40874800;
	@%p36 bra 	$L__BB0_23;
	shr.u32 	%r70, %r11, 31;
	add.s32 	%r71, %r11, %r70;
	shr.s32 	%r72, %r71, 1;
	shl.b32 	%r73, %r72, 20;
	add.s32 	%r74, %r13, %r73;
	mov.b64 	%fd104, {%r12, %r74};
	sub.s32 	%r75, %r11, %r72;
	shl.b32 	%r76, %r75, 20;
	add.s32 	%r77, %r76, 1072693248;
	mov.b32 	%r78, 0;
	mov.b64 	%fd105, {%r78, %r77};
	mul.f64 	%fd114, %fd105, %fd104;
$L__BB0_23:
	cvt.rn.f32.f64 	%f24, %fd114;
	mul.wide.s32 	%rd8, %r1, 4;
	add.s64 	%rd9, %rd2, %rd8;
	st.global.f32 	[%rd9], %f24;
	add.f32 	%f25, %f24, 0fBF800000;
	cvt.f64.f32 	%fd106, %f25;
	mul.f64 	%fd107, %fd24, %fd106;
	div.rn.f64 	%fd108, %fd107, %fd25;
	cvt.rn.f32.f64 	%f26, %fd108;
	add.s64 	%rd10, %rd1, %rd8;
	st.global.f32 	[%rd10], %f26;
$L__BB0_24:
	ret;

}
	// .globl	_Z6CPML_zPfS_ififffff
.visible .entry _Z6CPML_zPfS_ififffff(
	.param .u64 .ptr .align 1 _Z6CPML_zPfS_ififffff_param_0,
	.param .u64 .ptr .align 1 _Z6CPML_zPfS_ififffff_param_1,
	.param .u32 _Z6CPML_zPfS_ififffff_param_2,
	.param .f32 _Z6CPML_zPfS_ififffff_param_3,
	.param .u32 _Z6CPML_zPfS_ififffff_param_4,
	.param .f32 _Z6CPML_zPfS_ififffff_param_5,
	.param .f32 _Z6CPML_zPfS_ififffff_param_6,
	.param .f32 _Z6CPML_zPfS_ififffff_param_7,
	.param .f32 _Z6CPML_zPfS_ififffff_param_8,
	.param .f32 _Z6CPML_zPfS_ififffff_param_9
)
{
	.reg .pred 	%p<20>;
	.reg .b32 	%r<45>;
	.reg .b32 	%f<17>;
	.reg .b64 	%rd<8>;
	.reg .b64 	%fd<58>;

	ld.param.u64 	%rd1, [_Z6CPML_zPfS_ififffff_param_0];
	ld.param.u64 	%rd2, [_Z6CPML_zPfS_ififffff_param_1];
	ld.param.u32 	%r8, [_Z6CPML_zPfS_ififffff_param_2];
	ld.param.f32 	%f5, [_Z6CPML_zPfS_ififffff_param_3];
	ld.param.u32 	%r9, [_Z6CPML_zPfS_ififffff_param_4];
	ld.param.f32 	%f6, [_Z6CPML_zPfS_ififffff_param_5];
	ld.param.f32 	%f7, [_Z6CPML_zPfS_ififffff_param_6];
	ld.param.f32 	%f8, [_Z6CPML_zPfS_ififffff_param_7];
	ld.param.f32 	%f9, [_Z6CPML_zPfS_ififffff_param_8];
	ld.param.f32 	%f10, [_Z6CPML_zPfS_ififffff_param_9];
	mov.u32 	%r10, %tid.x;
	mov.u32 	%r11, %ntid.x;
	mov.u32 	%r12, %ctaid.x;
	mad.lo.s32 	%r1, %r11, %r12, %r10;
	not.b32 	%r13, %r8;
	add.s32 	%r14, %r9, %r13;
	setp.le.s32 	%p1, %r1, %r14;
	setp.ge.s32 	%p2, %r1, %r9;
	or.pred  	%p3, %p2, %p1;
	@%p3 bra 	$L__BB1_12;
	mul.f32 	%f1, %f5, %f9;
	add.s32 	%r15, %r1, %r8;
	sub.s32 	%r16, %r15, %r9;
	add.s32 	%r17, %r16, 1;
	cvt.rn.f32.s32 	%f11, %r17;
	mul.f32 	%f2, %f7, %f11;
	div.rn.f32 	%f3, %f2, %f10;
	cvt.f64.f32 	%fd1, %f3;
	{
	.reg .b32 %temp; 
	mov.b64 	{%temp, %r2}, %fd1;
	}
	mov.f64 	%fd16, 0d4000000000000000;
	{
	.reg .b32 %temp; 
	mov.b64 	{%temp, %r18}, %fd16;
	}
	and.b32  	%r4, %r18, 2146435072;
	setp.eq.s32 	%p4, %r4, 1062207488;
	abs.f64 	%fd2, %fd1;
	{ // callseq 2, 0
	.param .b64 param0;
	st.param.f64 	[param0], %fd2;
	.param .b64 retval0;
	call.uni (retval0), 
	__internal_accurate_pow, 
	(
	param0
	);
	ld.param.f64 	%fd17, [retval0];
	} // callseq 2
	setp.lt.s32 	%p5, %r2, 0;
	neg.f64 	%fd19, %fd17;
	selp.f64 	%fd20, %fd19, %fd17, %p4;
	selp.f64 	%fd56, %fd20, %fd17, %p5;
	setp.neu.f32 	%p6, %f3, 0f00000000;
	@%p6 bra 	$L__BB1_3;
	setp.eq.s32 	%p7, %r4, 1062207488;
	selp.b32 	%r19, %r2, 0, %p7;
	setp.lt.s32 	%p8, %r18, 0;
	or.b32  	%r20, %r19, 2146435072;
	selp.b32 	%r21, %r20, %r19, %p8;
	mov.b32 	%r22, 0;
	mov.b64 	%fd56, {%r22, %r21};
$L__BB1_3:
	add.f64 	%fd21, %fd1, 0d4000000000000000;
	{
	.reg .b32 %temp; 
	mov.b64 	{%temp, %r23}, %fd21;
	}
	and.b32  	%r24, %r23, 2146435072;
	setp.ne.s32 	%p9, %r24, 2146435072;
	@%p9 bra 	$L__BB1_8;
	setp.num.f32 	%p10, %f3, %f3;
	@%p10 bra 	$L__BB1_6;
	mov.f64 	%fd22, 0d4000000000000000;
	add.rn.f64 	%fd56, %fd1, %fd22;
	bra.uni 	$L__BB1_8;
$L__BB1_6:
	setp.neu.f64 	%p11, %fd2, 0d7FF0000000000000;
	@%p11 bra 	$L__BB1_8;
	setp.lt.s32 	%p12, %r2, 0;
	setp.eq.s32 	%p13, %r4, 1062207488;
	setp.lt.s32 	%p14, %r18, 0;
	selp.b32 	%r26, 0, 2146435072, %p14;
	and.b32  	%r27, %r18, 2147483647;
	setp.ne.s32 	%p15, %r27, 1071644672;
	or.b32  	%r28, %r26, -2147483648;
	selp.b32 	%r29, %r28, %r26, %p15;
	selp.b32 	%r30, %r29, %r26, %p13;
	selp.b32 	%r31, %r30, %r26, %p12;
	mov.b32 	%r32, 0;
	mov.b64 	%fd56, {%r32, %r31};
$L__BB1_8:
	setp.eq.f32 	%p16, %f3, 0f3F800000;
	selp.f64 	%fd23, 0d3FF0000000000000, %fd56, %p16;
	cvt.f64.f32 	%fd24, %f1;
	mul.f64 	%fd9, %fd23, %fd24;
	cvt.f64.f32 	%fd25, %f8;
	mul.f64 	%fd26, %fd25, 0d400921FB54442D18;
	sub.f32 	%f12, %f10, %f2;
	cvt.f64.f32 	%fd27, %f12;
	mul.f64 	%fd28, %fd26, %fd27;
	cvt.f64.f32 	%fd29, %f10;
	div.rn.f64 	%fd30, %fd28, %fd29;
	add.f64 	%fd10, %fd30, %fd9;
	neg.f64 	%fd31, %fd10;
	cvt.f64.f32 	%fd32, %f6;
	mul.f64 	%fd11, %fd32, %fd31;
	fma.rn.f64 	%fd33, %fd11, 0d3FF71547652B82FE, 0d4338000000000000;
	{
	.reg .b32 %temp; 
	mov.b64 	{%r5, %temp}, %fd33;
	}
	mov.f64 	%fd34, 0dC338000000000000;
	add.rn.f64 	%fd35, %fd33, %fd34;
	fma.rn.f64 	%fd36, %fd35, 0dBFE62E42FEFA39EF, %fd11;
	fma.rn.f64 	%fd37, %fd35, 0dBC7ABC9E3B39803F, %fd36;
	fma.rn.f64 	%fd38, %fd37, 0d3E5ADE1569CE2BDF, 0d3E928AF3FCA213EA;
	fma.rn.f64 	%fd39, %fd38, %fd37, 0d3EC71DEE62401315;
	fma.rn.f64 	%fd40, %fd39, %fd37, 0d3EFA01997C89EB71;
	fma.rn.f64 	%fd41, %fd40, %fd37, 0d3F2A01A014761F65;
	fma.rn.f64 	%fd42, %fd41, %fd37, 0d3F56C16C1852B7AF;
	fma.rn.f64 	%fd43, %fd42, %fd37, 0d3F81111111122322;
	fma.rn.f64 	%fd44, %fd43, %fd37, 0d3FA55555555502A1;
	fma.rn.f64 	%fd45, %fd44, %fd37, 0d3FC5555555555511;
	fma.rn.f64 	%fd46, %fd45, %fd37, 0d3FE000000000000B;
	fma.rn.f64 	%fd47, %fd46, %fd37, 0d3FF0000000000000;
	fma.rn.f64 	%fd48, %fd47, %fd37, 0d3FF0000000000000;
	{
	.reg .b32 %temp; 
	mov.b64 	{%r6, %temp}, %fd48;
	}
	{
	.reg .b32 %temp; 
	mov.b64 	{%temp, %r7}, %fd48;
	}
	shl.b32 	%r33, %r5, 20;
	add.s32 	%r34, %r33, %r7;
	mov.b64 	%fd57, {%r6, %r34};
	{
	.reg .b32 %temp; 
	mov.b64 	{%temp, %r35}, %fd11;
	}
	mov.b32 	%f13, %r35;
	abs.f32 	%f4, %f13;
	setp.lt.f32 	%p17, %f4, 0f4086232B;
	@%p17 bra 	$L__BB1_11;
	setp.lt.f64 	%p18, %fd11, 0d0000000000000000;
	add.f64 	%fd49, %fd11, 0d7FF0000000000000;
	selp.f64 	%fd57, 0d0000000000000000, %fd49, %p18;
	setp.geu.f32 	%p19, %f4, 0f40874800;
	@%p19 bra 	$L__BB1_11;
	shr.u32 	%r36, %r5, 31;
	add.s32 	%r37, %r5, %r36;
	shr.s32 	%r38, %r37, 1;
	shl.b32 	%r39, %r38, 20;
	add.s32 	%r40, %r7, %r39;
	mov.b64 	%fd50, {%r6, %r40};
	sub.s32 	%r41, %r5, %r38;
	shl.b32 	%r42, %r41, 20;
	add.s32 	%r43, %r42, 1072693248;
	mov.b32 	%r44, 0;
	mov.b64 	%fd51, {%r44, %r43};
	mul.f64 	%fd57, %fd51, %fd50;
$L__BB1_11:
	cvt.rn.f32.f64 	%f14, %fd57;
	cvta.to.global.u64 	%rd3, %rd2;
	mul.wide.s32 	%rd4, %r1, 4;
	add.s64 	%rd5, %rd3, %rd4;
	st.global.f32 	[%rd5], %f14;
	add.f32 	%f15, %f14, 0fBF800000;
	cvt.f64.f32 	%fd52, %f15;
	mul.f64 	%fd53, %fd9, %fd52;
	div.rn.f64 	%fd54, %fd53, %fd10;
	cvt.rn.f32.f64 	%f16, %fd54;
	cvta.to.global.u64 	%rd6, %rd1;
	add.s64 	%rd7, %rd6, %rd4;
	st.global.f32 	[%rd7], %f16;
$L__BB1_12:
	ret;

}
	// .globl	_Z5PSI_FPfS_S_S_S_S_S_iifi
.visible .entry _Z5PSI_FPfS_S_S_S_S_S_iifi(
	.param .u64 .ptr .align 1 _Z5PSI_FPfS_S_S_S_S_S_iifi_param_0,
	.param .u64 .ptr .align 1 _Z5PSI_FPfS_S_S_S_S_S_iifi_param_1,
	.param .u64 .ptr .align 1 _Z5PSI_FPfS_S_S_S_S_S_iifi_param_2,
	.param .u64 .ptr .align 1 _Z5PSI_FPfS_S_S_S_S_S_iifi_param_3,
	.param .u64 .ptr .align 1 _Z5PSI_FPfS_S_S_S_S_S_iifi_param_4,
	.param .u64 .ptr .align 1 _Z5PSI_FPfS_S_S_S_S_S_iifi_param_5,
	.param .u64 .ptr .align 1 _Z5PSI_FPfS_S_S_S_S_S_iifi_param_6,
	.param .u32 _Z5PSI_FPfS_S_S_S_S_S_iifi_param_7,
	.param .u32 _Z5PSI_FPfS_S_S_S_S_S_iifi_param_8,
	.param .f32 _Z5PSI_FPfS_S_S_S_S_S_iifi_param_9,
	.param .u32 _Z5PSI_FPfS_S_S_S_S_S_iifi_param_10
)
{
	.reg .pred 	%p<13>;
	.reg .b32 	%r<28>;
	.reg .b32 	%f<21>;
	.reg .b64 	%rd<33>;

	ld.param.u64 	%rd1, [_Z5PSI_FPfS_S_S_S_S_S_iifi_param_0];
	ld.param.u64 	%rd2, [_Z5PSI_FPfS_S_S_S_S_S_iifi_param_1];
	ld.param.u64 	%rd3, [_Z5PSI_FPfS_S_S_S_S_S_iifi_param_2];
	ld.param.u64 	%rd4, [_Z5PSI_FPfS_S_S_S_S_S_iifi_param_3];
	ld.param.u64 	%rd5, [_Z5PSI_FPfS_S_S_S_S_S_iifi_param_4];
	ld.param.u64 	%rd6, [_Z5PSI_FPfS_S_S_S_S_S_iifi_param_5];
	ld.param.u64 	%rd7, [_Z5PSI_FPfS_S_S_S_S_S_iifi_param_6];
	ld.param.u32 	%r6, [_Z5PSI_FPfS_S_S_S_S_S_iifi_param_7];
	ld.param.u32 	%r7, [_Z5PSI_FPfS_S_S_S_S_S_iifi_param_8];
	ld.param.f32 	%f1, [_Z5PSI_FPfS_S_S_S_S_S_iifi_param_9];
	ld.param.u32 	%r5, [_Z5PSI_FPfS_S_S_S_S_S_iifi_param_10];
	mov.u32 	%r8, %tid.x;
	mov.u32 	%r9, %ntid.x;
	mov.u32 	%r10, %ctaid.x;
	mad.lo.s32 	%r11, %r9, %r10, %r8;
	mov.u32 	%r12, %tid.y;
	mov.u32 	%r13, %ntid.y;
	mov.u32 	%r14, %ctaid.y;
	mad.lo.s32 	%r15, %r13, %r14, %r12;
	setp.lt.s32 	%p1, %r11, 1;
	add.s32 	%r16, %r6, -1;
	setp.ge.s32 	%p2, %r11, %r16;
	or.pred  	%p3, %p1, %p2;
	setp.eq.s32 	%p4, %r15, 0;
	or.pred  	%p5, %p4, %p3;
	add.s32 	%r17, %r7, -1;
	setp.ge.s32 	%p6, %r15, %r17;
	or.pred  	%p7, %p5, %p6;
	@%p7 bra 	$L__BB2_3;
	setp.ge.s32 	%p8, %r11, %r5;
	not.b32 	%r18, %r5;
	add.s32 	%r19, %r6, %r18;
	setp.le.s32 	%p9, %r11, %r19;
	add.s32 	%r20, %r7, %r18;
	setp.le.s32 	%p10, %r15, %r20;
	and.pred  	%p11, %p9, %p10;
	and.pred  	%p12, %p11, %p8;
	@%p12 bra 	$L__BB2_3;
	cvta.to.global.u64 	%rd8, %rd1;
	mul.lo.s32 	%r21, %r6, %r15;
	cvt.s64.s32 	%rd9, %r21;
	cvt.u64.u32 	%rd10, %r11;
	add.s64 	%rd11, %rd10, %rd9;
	shl.b64 	%rd12, %rd11, 2;
	add.s64 	%rd13, %rd8, %rd12;
	ld.global.f32 	%f2, [%rd13+4];
	ld.global.f32 	%f3, [%rd13+-4];
	sub.f32 	%f4, %f2, %f3;
	add.f32 	%f5, %f1, %f1;
	div.rn.f32 	%f6, %f4, %f5;
	add.s32 	%r22, %r21, %r6;
	add.s32 	%r23, %r22, %r11;
	mul.wide.s32 	%rd14, %r23, 4;
	add.s64 	%rd15, %rd8, %rd14;
	ld.global.f32 	%f7, [%rd15];
	shl.b32 	%r24, %r6, 1;
	sub.s32 	%r25, %r22, %r24;
	add.s32 	%r26, %r25, %r11;
	mul.wide.s32 	%rd16, %r26, 4;
	add.s64 	%rd17, %rd8, %rd16;
	ld.global.f32 	%f8, [%rd17];
	sub.f32 	%f9, %f7, %f8;
	div.rn.f32 	%f10, %f9, %f5;
	cvta.to.global.u64 	%rd18, %rd3;
	mul.wide.u32 	%rd19, %r11, 4;
	add.s64 	%rd20, %rd18, %rd19;
	ld.global.f32 	%f11, [%rd20];
	add.s32 	%r27, %r26, %r6;
	cvta.to.global.u64 	%rd21, %rd6;
	mul.wide.s32 	%rd22, %r27, 4;
	add.s64 	%rd23, %rd21, %rd22;
	ld.global.f32 	%f12, [%rd23];
	cvta.to.global.u64 	%rd24, %rd2;
	add.s64 	%rd25, %rd24, %rd19;
	ld.global.f32 	%f13, [%rd25];
	mul.f32 	%f14, %f6, %f13;
	fma.rn.f32 	%f15, %f11, %f12, %f14;
	st.global.f32 	[%rd23], %f15;
	cvta.to.global.u64 	%rd26, %rd5;
	mul.wide.u32 	%rd27, %r15, 4;
	add.s64 	%rd28, %rd26, %rd27;
	ld.global.f32 	%f16, [%rd28];
	cvta.to.global.u64 	%rd29, %rd7;
	add.s64 	%rd30, %rd29, %rd22;
	ld.global.f32 	%f17, [%rd30];
	cvta.to.global.u64 	%rd31, %rd4;
	add.s64 	%rd32, %rd31, %rd27;
	ld.global.f32 	%f18, [%rd32];
	mul.f32 	%f19, %f10, %f18;
	fma.rn.f32 	%f20, %f16, %f17, %f19;
	st.global.f32 	[%rd30], %f20;
$L__BB2_3:
	ret;

}
	// .globl	_Z6ZETA_FPfS_S_S_S_S_S_S_S_S_S_iiffi
.visible .entry _Z6ZETA_FPfS_S_S_S_S_S_S_S_S_S_iiffi(
	.param .u64 .ptr .align 1 _Z6ZETA_FPfS_S_S_S_S_S_S_S_S_S_iiffi_param_0,
	.param .u64 .ptr .align 1 _Z6ZETA_FPfS_S_S_S_S_S_S_S_S_S_iiffi_param_1,
	.param .u64 .ptr .align 1 _Z6ZETA_FPfS_S_S_S_S_S_S_S_S_S_iiffi_param_2,
	.param .u64 .ptr .align 1 _Z6ZETA_FPfS_S_S_S_S_S_S_S_S_S_iiffi_param_3,
	.param .u64 .ptr .align 1 _Z6ZETA_FPfS_S_S_S_S_S_S_S_S_S_iiffi_param_4,
	.param .u64 .ptr .align 1 _Z6ZETA_FPfS_S_S_S_S_S_S_S_S_S_iiffi_param_5,
	.param .u64 .ptr .align 1 _Z6ZETA_FPfS_S_S_S_S_S_S_S_S_S_iiffi_param_6,
	.param .u64 .ptr .align 1 _Z6ZETA_FPfS_S_S_S_S_S_S_S_S_S_iiffi_param_7,
	.param .u64 .ptr .align 1 _Z6ZETA_FPfS_S_S_S_S_S_S_S_S_S_iiffi_param_8,
	.param .u64 .ptr .align 1 _Z6ZETA_FPfS_S_S_S_S_S_S_S_S_S_iiffi_param_9,
	.param .u64 .ptr .align 1 _Z6ZETA_FPfS_S_S_S_S_S_S_S_S_S_iiffi_param_10,
	.param .u32 _Z6ZETA_FPfS_S_S_S_S_S_S_S_S_S_iiffi_param_11,
	.param .u32 _Z6ZETA_FPfS_S_S_S_S_S_S_S_S_S_iiffi_param_12,
	.param .f32 _Z6ZETA_FPfS_S_S_S_S_S_S_S_S_S_iiffi_param_13,
	.param .f32 _Z6ZETA_FPfS_S_S_S_S_S_S_S_S_S_iiffi_param_14,
	.param .u32 _Z6ZETA_FPfS_S_S_S_S_S_S_S_S_S_iiffi_param_15
)
{
	.reg .pred 	%p<13>;
	.reg .b32 	%r<28>;
	.reg .b32 	%f<33>;
	.reg .b64 	%rd<52>;
	.reg .b64 	%fd<18>;

	ld.param.u64 	%rd2, [_Z6ZETA_FPfS_S_S_S_S_S_S_S_S_S_iiffi_param_1];
	ld.param.u64 	%rd4, [_Z6ZETA_FPfS_S_S_S_S_S_S_S_S_S_iiffi_param_3];
	ld.param.u64 	%rd5, [_Z6ZETA_FPfS_S_S_S_S_S_S_S_S_S_iiffi_param_4];
	ld.param.u64 	%rd8, [_Z6ZETA_FPfS_S_S_S_S_S_S_S_S_S_iiffi_param_7];
	ld.param.u64 	%rd9, [_Z6ZETA_FPfS_S_S_S_S_S_S_S_S_S_iiffi_param_8];
	ld.param.u64 	%rd10, [_Z6ZETA_FPfS_S_S_S_S_S_S_S_S_S_iiffi_param_9];
	ld.param.u64 	%rd11, [_Z6ZETA_FPfS_S_S_S_S_S_S_S_S_S_iiffi_param_10];
	ld.param.u32 	%r6, [_Z6ZETA_FPfS_S_S_S_S_S_S_S_S_S_iiffi_param_11];
	ld.param.u32 	%r7, [_Z6ZETA_FPfS_S_S_S_S_S_S_S_S_S_iiffi_param_12];
	ld.param.f32 	%f1, [_Z6ZETA_FPfS_S_S_S_S_S_S_S_S_S_iiffi_param_13];
	ld.param.f32 	%f2, [_Z6ZETA_FPfS_S_S_S_S_S_S_S_S_S_iiffi_param_14];
	ld.param.u32 	%r5, [_Z6ZETA_FPfS_S_S_S_S_S_S_S_S_S_iiffi_param_15];
	mov.u32 	%r8, %tid.x;
	mov.u32 	%r9, %ntid.x;
	mov.u32 	%r10, %ctaid.x;
	mad.lo.s32 	%r11, %r9, %r10, %r8;
	mov.u32 	%r12, %tid.y;
	mov.u32 	%r13, %ntid.y;
	mov.u32 	%r14, %ctaid.y;
	mad.lo.s32 	%r15, %r13, %r14, %r12;
	setp.lt.s32 	%p1, %r11, 1;
	add.s32 	%r16, %r6, -1;
	setp.ge.s32 	%p2, %r11, %r16;
	or.pred  	%p3, %p1, %p2;
	setp.eq.s32 	%p4, %r15, 0;
	or.pred  	%p5, %p4, %p3;
	add.s32 	%r17, %r7, -1;
	setp.ge.s32 	%p6, %r15, %r17;
	or.pred  	%p7, %p5, %p6;
	@%p7 bra 	$L__BB3_3;
	setp.ge.s32 	%p8, %r11, %r5;
	not.b32 	%r18, %r5;
	add.s32 	%r19, %r6, %r18;
	setp.le.s32 	%p9, %r11, %r19;
	add.s32 	%r20, %r7, %r18;
	setp.le.s32 	%p10, %r15, %r20;
	and.pred  	%p11, %p9, %p10;
	and.pred  	%p12, %p11, %p8;
	@%p12 bra 	$L__BB3_3;
	ld.param.u64 	%rd51, [_Z6ZETA_FPfS_S_S_S_S_S_S_S_S_S_iiffi_param_6];
	ld.param.u64 	%rd50, [_Z6ZETA_FPfS_S_S_S_S_S_S_S_S_S_iiffi_param_5];
	ld.param.u64 	%rd49, [_Z6ZETA_FPfS_S_S_S_S_S_S_S_S_S_iiffi_param_2];
	ld.param.u64 	%rd48, [_Z6ZETA_FPfS_S_S_S_S_S_S_S_S_S_iiffi_param_0];
	cvta.to.global.u64 	%rd12, %rd48;
	cvta.to.global.u64 	%rd13, %rd51;
	mul.lo.s32 	%r21, %r6, %r15;
	cvt.s64.s32 	%rd14, %r21;
	cvt.u64.u32 	%rd15, %r11;
	add.s64 	%rd16, %rd15, %rd14;
	cvta.to.global.u64 	%rd17, %rd50;
	shl.b64 	%rd18, %rd16, 2;
	add.s64 	%rd19, %rd17, %rd18;
	ld.global.f32 	%f3, [%rd19+4];
	ld.global.f32 	%f4, [%rd19+-4];
	sub.f32 	%f5, %f3, %f4;
	add.f32 	%f6, %f1, %f1;
	div.rn.f32 	%f7, %f5, %f6;
	add.s32 	%r22, %r21, %r6;
	add.s32 	%r23, %r22, %r11;
	mul.wide.s32 	%rd20, %r23, 4;
	add.s64 	%rd21, %rd13, %rd20;
	ld.global.f32 	%f8, [%rd21];
	shl.b32 	%r24, %r6, 1;
	sub.s32 	%r25, %r22, %r24;
	add.s32 	%r26, %r25, %r11;
	mul.wide.s32 	%rd22, %r26, 4;
	add.s64 	%rd23, %rd13, %rd22;
	ld.global.f32 	%f9, [%rd23];
	sub.f32 	%f10, %f8, %f9;
	div.rn.f32 	%f11, %f10, %f6;
	add.s64 	%rd24, %rd12, %rd18;
	ld.global.f32 	%f12, [%rd24+4];
	cvt.f64.f32 	%fd1, %f12;
	add.s32 	%r27, %r26, %r6;
	mul.wide.s32 	%rd25, %r27, 4;
	add.s64 	%rd26, %rd12, %rd25;
	ld.global.f32 	%f13, [%rd26];
	cvt.f64.f32 	%fd2, %f13;
	add.f64 	%fd3, %fd2, %fd2;
	sub.f64 	%fd4, %fd1, %fd3;
	ld.global.f32 	%f14, [%rd24+-4];
	cvt.f64.f32 	%fd5, %f14;
	add.f64 	%fd6, %fd4, %fd5;
	cvt.f64.f32 	%fd7, %f2;
	div.rn.f64 	%fd8, %fd6, %fd7;
	cvt.f64.f32 	%fd9, %f7;
	add.f64 	%fd10, %fd8, %fd9;
	cvt.rn.f32.f64 	%f15, %fd10;
	mul.wide.s32 	%rd27, %r6, 4;
	add.s64 	%rd28, %rd26, %rd27;
	ld.global.f32 	%f16, [%rd28];
	cvt.f64.f32 	%fd11, %f16;
	sub.f64 	%fd12, %fd11, %fd3;
	add.s64 	%rd29, %rd12, %rd22;
	ld.global.f32 	%f17, [%rd29];
	cvt.f64.f32 	%fd13, %f17;
	add.f64 	%fd14, %fd12, %fd13;
	div.rn.f64 	%fd15, %fd14, %fd7;
	cvt.f64.f32 	%fd16, %f11;
	add.f64 	%fd17, %fd15, %fd16;
	cvt.rn.f32.f64 	%f18, %fd17;
	cvta.to.global.u64 	%rd30, %rd49;
	mul.wide.u32 	%rd31, %r11, 4;
	add.s64 	%rd32, %rd30, %rd31;
	ld.global.f32 	%f19, [%rd32];
	cvta.to.global.u64 	%rd33, %rd8;
	add.s64 	%rd34, %rd33, %rd25;
	ld.global.f32 	%f20, [%rd34];
	cvta.to.global.u64 	%rd35, %rd2;
	add.s64 	%rd36, %rd35, %rd31;
	ld.global.f32 	%f21, [%rd36];
	mul.f32 	%f22, %f21, %f15;
	fma.rn.f32 	%f23, %f19, %f20, %f22;
	st.global.f32 	[%rd34], %f23;
	cvta.to.global.u64 	%rd37, %rd5;
	mul.wide.u32 	%rd38, %r15, 4;
	add.s64 	%rd39, %rd37, %rd38;
	ld.global.f32 	%f24, [%rd39];
	cvta.to.global.u64 	%rd40, %rd9;
	add.s64 	%rd41, %rd40, %rd25;
	ld.global.f32 	%f25, [%rd41];
	cvta.to.global.u64 	%rd42, %rd4;
	add.s64 	%rd43, %rd42, %rd38;
	ld.global.f32 	%f26, [%rd43];
	mul.f32 	%f27, %f26, %f18;
	fma.rn.f32 	%f28, %f24, %f25, %f27;
	st.global.f32 	[%rd41], %f28;
	ld.global.f32 	%f29, [%rd34];
	add.f32 	%f30, %f7, %f29;
	cvta.to.global.u64 	%rd44, %rd10;
	add.s64 	%rd45, %rd44, %rd25;
	st.global.f32 	[%rd45], %f30;
	ld.global.f32 	%f31, [%rd41];
	add.f32 	%f32, %f11, %f31;
	cvta.to.global.u64 	%rd46, %rd11;
	add.s64 	%rd47, %rd46, %rd25;
	st.global.f32 	[%rd47], %f32;
$L__BB3_3:
	ret;

}
	// .globl	_Z12propagator_FPfS_S_S_S_S_S_ffiiiiiiiii
.visible .entry _Z12propagator_FPfS_S_S_S_S_S_ffiiiiiiiii(
	.param .u64 .ptr .align 1 _Z12propagator_FPfS_S_S_S_S_S_ffiiiiiiiii_param_0,
	.param .u64 .ptr .align 1 _Z12propagator_FPfS_S_S_S_S_S_ffiiiiiiiii_param_1,
	.param .u64 .ptr .align 1 _Z12propagator_FPfS_S_S_S_S_S_ffiiiiiiiii_param_2,
	.param .u64 .ptr .align 1 _Z12propagator_FPfS_S_S_S_S_S_ffiiiiiiiii_param_3,
	.param .u64 .ptr .align 1 _Z12propagator_FPfS_S_S_S_S_S_ffiiiiiiiii_param_4,
	.param .u64 .ptr .align 1 _Z12propagator_FPfS_S_S_S_S_S_ffiiiiiiiii_param_5,
	.param .u64 .ptr .align 1 _Z12propagator_FPfS_S_S_S_S_S_ffiiiiiiiii_param_6,
	.param .f32 _Z12propagator_FPfS_S_S_S_S_S_ffiiiiiiiii_param_7,
	.param .f32 _Z12propagator_FPfS_S_S_S_S_S_ffiiiiiiiii_param_8,
	.param .u32 _Z12propagator_FPfS_S_S_S_S_S_ffiiiiiiiii_param_9,
	.param .u32 _Z12propagator_FPfS_S_S_S_S_S_ffiiiiiiiii_param_10,
	.param .u32 _Z12propagator_FPfS_S_S_S_S_S_ffiiiiiiiii_param_11,
	.param .u32 _Z12propagator_FPfS_S_S_S_S_S_ffiiiiiiiii_param_12,
	.param .u32 _Z12propagator_FPfS_S_S_S_S_S_ffiiiiiiiii_param_13,
	.param .u32 _Z12propagator_FPfS_S_S_S_S_S_ffiiiiiiiii_param_14,
	.param .u32 _Z12propagator_FPfS_S_S_S_S_S_ffiiiiiiiii_param_15,
	.param .u32 _Z12propagator_FPfS_S_S_S_S_S_ffiiiiiiiii_param_16,
	.param .u32 _Z12propagator_FPfS_S_S_S_S_S_ffiiiiiiiii_param_17
)
{
	.reg .pred 	%p<29>;
	.reg .b32 	%r<51>;
	.reg .b32 	%f<22>;
	.reg .b64 	%rd<40>;
	.reg .b64 	%fd<37>;

	ld.param.u64 	%rd9, [_Z12propagator_FPfS_S_S_S_S_S_ffiiiiiiiii_param_1];
	ld.param.u64 	%rd4, [_Z12propagator_FPfS_S_S_S_S_S_ffiiiiiiiii_param_2];
	ld.param.u64 	%rd6, [_Z12propagator_FPfS_S_S_S_S_S_ffiiiiiiiii_param_4];
	ld.param.u64 	%rd7, [_Z12propagator_FPfS_S_S_S_S_S_ffiiiiiiiii_param_5];
	ld.param.u64 	%rd8, [_Z12propagator_FPfS_S_S_S_S_S_ffiiiiiiiii_param_6];
	ld.param.f32 	%f4, [_Z12propagator_FPfS_S_S_S_S_S_ffiiiiiiiii_param_7];
	ld.param.f32 	%f5, [_Z12propagator_FPfS_S_S_S_S_S_ffiiiiiiiii_param_8];
	ld.param.u32 	%r12, [_Z12propagator_FPfS_S_S_S_S_S_ffiiiiiiiii_param_9];
	ld.param.u32 	%r13, [_Z12propagator_FPfS_S_S_S_S_S_ffiiiiiiiii_param_10];
	ld.param.u32 	%r8, [_Z12propagator_FPfS_S_S_S_S_S_ffiiiiiiiii_param_12];
	ld.param.u32 	%r9, [_Z12propagator_FPfS_S_S_S_S_S_ffiiiiiiiii_param_13];
	ld.param.u32 	%r10, [_Z12propagator_FPfS_S_S_S_S_S_ffiiiiiiiii_param_14];
	ld.param.u32 	%r11, [_Z12propagator_FPfS_S_S_S_S_S_ffiiiiiiiii_param_16];
	cvta.to.global.u64 	%rd1, %rd9;
	mov.u32 	%r15, %tid.x;
	mov.u32 	%r16, %ntid.x;
	mov.u32 	%r17, %ctaid.x;
	mad.lo.s32 	%r18, %r16, %r17, %r15;
	mov.u32 	%r19, %tid.y;
	mov.u32 	%r20, %ntid.y;
	mov.u32 	%r21, %ctaid.y;
	mad.lo.s32 	%r22, %r20, %r21, %r19;
	setp.lt.s32 	%p1, %r18, 1;
	add.s32 	%r23, %r12, -1;
	setp.ge.s32 	%p2, %r18, %r23;
	or.pred  	%p3, %p1, %p2;
	setp.eq.s32 	%p4, %r22, 0;
	or.pred  	%p5, %p4, %p3;
	add.s32 	%r24, %r13, -1;
	setp.ge.s32 	%p6, %r22, %r24;
	or.pred  	%p7, %p5, %p6;
	@%p7 bra 	$L__BB4_9;
	ld.param.u64 	%rd39, [_Z12propagator_FPfS_S_S_S_S_S_ffiiiiiiiii_param_3];
	ld.param.u64 	%rd38, [_Z12propagator_FPfS_S_S_S_S_S_ffiiiiiiiii_param_0];
	cvta.to.global.u64 	%rd10, %rd38;
	cvta.to.global.u64 	%rd11, %rd39;
	cvta.to.global.u64 	%rd12, %rd6;
	cvta.to.global.u64 	%rd13, %rd4;
	mul.lo.s32 	%r25, %r12, %r22;
	cvt.s64.s32 	%rd14, %r25;
	cvt.u64.u32 	%rd15, %r18;
	add.s64 	%rd16, %rd15, %rd14;
	shl.b64 	%rd17, %rd16, 2;
	add.s64 	%rd18, %rd10, %rd17;
	ld.global.f32 	%f6, [%rd18+4];
	cvt.f64.f32 	%fd9, %f6;
	add.s32 	%r26, %r25, %r18;
	mul.wide.s32 	%rd19, %r26, 4;
	add.s64 	%rd20, %rd10, %rd19;
	ld.global.f32 	%f7, [%rd20];
	cvt.f64.f32 	%fd10, %f7;
	fma.rn.f64 	%fd11, %fd10, 0dC010000000000000, %fd9;
	ld.global.f32 	%f8, [%rd20+-4];
	cvt.f64.f32 	%fd12, %f8;
	add.f64 	%fd13, %fd11, %fd12;
	add.s32 	%r27, %r25, %r12;
	mul.wide.s32 	%rd21, %r12, 4;
	add.s64 	%rd22, %rd20, %rd21;
	ld.global.f32 	%f9, [%rd22];
	cvt.f64.f32 	%fd14, %f9;
	add.f64 	%fd15, %fd13, %fd14;
	shl.b32 	%r28, %r12, 1;
	sub.s32 	%r29, %r27, %r28;
	add.s32 	%r30, %r29, %r18;
	mul.wide.s32 	%rd23, %r30, 4;
	add.s64 	%rd24, %rd10, %rd23;
	ld.global.f32 	%f10, [%rd24];
	cvt.f64.f32 	%fd16, %f10;
	add.f64 	%fd17, %fd15, %fd16;
	add.s64 	%rd25, %rd11, %rd19;
	ld.global.f32 	%f11, [%rd25];
	mul.f32 	%f12, %f5, %f11;
	cvt.f64.f32 	%fd18, %f12;
	add.f64 	%fd19, %fd17, %fd18;
	add.s64 	%rd26, %rd12, %rd19;
	ld.global.f32 	%f13, [%rd26];
	mul.f32 	%f14, %f5, %f13;
	cvt.f64.f32 	%fd20, %f14;
	add.f64 	%fd21, %fd19, %fd20;
	cvt.rn.f32.f64 	%f1, %fd21;
	add.f32 	%f15, %f7, %f7;
	add.s64 	%rd2, %rd1, %rd19;
	ld.global.f32 	%f16, [%rd2];
	sub.f32 	%f2, %f15, %f16;
	add.s64 	%rd27, %rd13, %rd19;
	ld.global.f32 	%f3, [%rd27];
	cvt.f64.f32 	%fd1, %f3;
	{
	.reg .b32 %temp; 
	mov.b64 	{%temp, %r3}, %fd1;
	}
	mov.f64 	%fd22, 0d4000000000000000;
	{
	.reg .b32 %temp; 
	mov.b64 	{%temp, %r31}, %fd22;
	}
	and.b32  	%r5, %r31, 2146435072;
	setp.eq.s32 	%p8, %r5, 1062207488;
	abs.f64 	%fd2, %fd1;
	{ // callseq 3, 0
	.param .b64 param0;
	st.param.f64 	[param0], %fd2;
	.param .b64 retval0;
	call.uni (retval0), 
	__internal_accurate_pow, 
	(
	param0
	);
	ld.param.f64 	%fd23, [retval0];
	} // callseq 3
	setp.lt.s32 	%p9, %r3, 0;
	neg.f64 	%fd25, %fd23;
	selp.f64 	%fd26, %fd25, %fd23, %p8;
	selp.f64 	%fd36, %fd26, %fd23, %p9;
	setp.neu.f32 	%p10, %f3, 0f00000000;
	@%p10 bra 	$L__BB4_3;
	selp.b32 	%r32, %r3, 0, %p8;
	setp.lt.s32 	%p12, %r31, 0;
	or.b32  	%r33, %r32, 2146435072;
	selp.b32 	%r34, %r33, %r32, %p12;
	mov.b32 	%r35, 0;
	mov.b64 	%fd36, {%r35, %r34};
$L__BB4_3:
	add.f64 	%fd27, %fd1, 0d4000000000000000;
	{
	.reg .b32 %temp; 
	mov.b64 	{%temp, %r36}, %fd27;
	}
	and.b32  	%r37, %r36, 2146435072;
	setp.ne.s32 	%p13, %r37, 2146435072;
	@%p13 bra 	$L__BB4_8;
	setp.num.f32 	%p14, %f3, %f3;
	@%p14 bra 	$L__BB4_6;
	mov.f64 	%fd28, 0d4000000000000000;
	add.rn.f64 	%fd36, %fd1, %fd28;
	bra.uni 	$L__BB4_8;
$L__BB4_6:
	setp.neu.f64 	%p15, %fd2, 0d7FF0000000000000;
	@%p15 bra 	$L__BB4_8;
	setp.lt.s32 	%p16, %r3, 0;
	setp.eq.s32 	%p17, %r5, 1062207488;
	setp.lt.s32 	%p18, %r31, 0;
	selp.b32 	%r39, 0, 2146435072, %p18;
	and.b32  	%r40, %r31, 2147483647;
	setp.ne.s32 	%p19, %r40, 1071644672;
	or.b32  	%r41, %r39, -2147483648;
	selp.b32 	%r42, %r41, %r39, %p19;
	selp.b32 	%r43, %r42, %r39, %p17;
	selp.b32 	%r44, %r43, %r39, %p16;
	mov.b32 	%r45, 0;
	mov.b64 	%fd36, {%r45, %r44};
$L__BB4_8:
	setp.eq.f32 	%p20, %f3, 0f3F800000;
	selp.f64 	%fd29, 0d3FF0000000000000, %fd36, %p20;
	cvt.f64.f32 	%fd30, %f4;
	mul.f64 	%fd31, %fd29, %fd30;
	cvt.f64.f32 	%fd32, %f1;
	cvt.f64.f32 	%fd33, %f2;
	fma.rn.f64 	%fd34, %fd31, %fd32, %fd33;
	cvt.rn.f32.f64 	%f17, %fd34;
	st.global.f32 	[%rd2], %f17;
$L__BB4_9:
	add.s32 	%r46, %r8, -1;
	setp.ne.s32 	%p21, %r18, %r46;
	add.s32 	%r6, %r9, -1;
	setp.ne.s32 	%p22, %r22, %r6;
	or.pred  	%p23, %p21, %p22;
	@%p23 bra 	$L__BB4_11;
	cvta.to.global.u64 	%rd28, %rd7;
	mul.wide.s32 	%rd29, %r10, 4;
	add.s64 	%rd30, %rd28, %rd29;
	ld.global.f32 	%f18, [%rd30];
	mad.lo.s32 	%r47, %r12, %r22, %r18;
	mul.wide.s32 	%rd31, %r47, 4;
	add.s64 	%rd32, %rd1, %rd31;
	ld.global.f32 	%f19, [%rd32];
	add.f32 	%f20, %f18, %f19;
	st.global.f32 	[%rd32], %f20;
$L__BB4_11:
	setp.ne.s32 	%p24, %r22, %r6;
	setp.lt.s32 	%p25, %r18, %r11;
	sub.s32 	%r48, %r12, %r11;
	setp.ge.s32 	%p26, %r18, %r48;
	or.pred  	%p27, %p25, %p26;
	or.pred  	%p28, %p27, %p24;
	@%p28 bra 	$L__BB4_13;
	mad.lo.s32 	%r49, %r12, %r22, %r18;
	mul.wide.s32 	%rd33, %r49, 4;
	add.s64 	%rd34, %rd1, %rd33;
	ld.global.f32 	%f21, [%rd34];
	mad.lo.s32 	%r50, %r10, %r12, %r18;
	cvta.to.global.u64 	%rd35, %rd8;
	mul.wide.s32 	%rd36, %r50, 4;
	add.s64 	%rd37, %rd35, %rd36;
	st.global.f32 	[%rd37], %f21;
$L__BB4_13:
	ret;

}
.func  (.param .b64 func_retval0) __internal_accurate_pow(
	.param .b64 __internal_accurate_pow_param_0
)
{
	.reg .pred 	%p<8>;
	.reg .b32 	%r<49>;
	.reg .b32 	%f<3>;
	.reg .b64 	%fd<109>;

	ld.param.f64 	%fd10, [__internal_accurate_pow_param_0];
	{
	.reg .b32 %temp; 
	mov.b64 	{%temp, %r46}, %fd10;
	}
	{
	.reg .b32 %temp; 
	mov.b64 	{%r45, %temp}, %fd10;
	}
	shr.u32 	%r47, %r46, 20;
	setp.gt.u32 	%p1, %r46, 1048575;
	@%p1 bra 	$L__BB5_2;
	mul.f64 	%fd11, %fd10, 0d4350000000000000;
	{
	.reg .b32 %temp; 
	mov.b64 	{%temp, %r46}, %fd11;
	}
	{
	.reg .b32 %temp; 
	mov.b64 	{%r45, %temp}, %fd11;
	}
	shr.u32 	%r16, %r46, 20;
	add.s32 	%r47, %r16, -54;
$L__BB5_2:
	add.s32 	%r48, %r47, -1023;
	and.b32  	%r17, %r46, -2146435073;
	or.b32  	%r18, %r17, 1072693248;
	mov.b64 	%fd107, {%r45, %r18};
	setp.lt.u32 	%p2, %r18, 1073127583;
	@%p2 bra 	$L__BB5_4;
	{
	.reg .b32 %temp; 
	mov.b64 	{%r19, %temp}, %fd107;
	}
	{
	.reg .b32 %temp; 
	mov.b64 	{%temp, %r20}, %fd107;
	}
	add.s32 	%r21, %r20, -1048576;
	mov.b64 	%fd107, {%r19, %r21};
	add.s32 	%r48, %r47, -1022;
$L__BB5_4:
	add.f64 	%fd12, %fd107, 0dBFF0000000000000;
	add.f64 	%fd13, %fd107, 0d3FF0000000000000;
	rcp.approx.ftz.f64 	%fd14, %fd13;
	neg.f64 	%fd15, %fd13;
	fma.rn.f64 	%fd16, %fd15, %fd14, 0d3FF0000000000000;
	fma.rn.f64 	%fd17, %fd16, %fd16, %fd16;
	fma.rn.f64 	%fd18, %fd17, %fd14, %fd14;
	mul.f64 	%fd19, %fd12, %fd18;
	fma.rn.f64 	%fd20, %fd12, %fd18, %fd19;
	mul.f64 	%fd21, %fd20, %fd20;
	fma.rn.f64 	%fd22, %fd21, 0d3EB0F5FF7D2CAFE2, 0d3ED0F5D241AD3B5A;
	fma.rn.f64 	%fd23, %fd22, %fd21, 0d3EF3B20A75488A3F;
	fma.rn.f64 	%fd24, %fd23, %fd21, 0d3F1745CDE4FAECD5;
	fma.rn.f64 	%fd25, %fd24, %fd21, 0d3F3C71C7258A578B;
	fma.rn.f64 	%fd26, %fd25, %fd21, 0d3F6249249242B910;
	fma.rn.f64 	%fd27, %fd26, %fd21, 0d3F89999999999DFB;
	sub.f64 	%fd28, %fd12, %fd20;
	add.f64 	%fd29, %fd28, %fd28;
	neg.f64 	%fd30, %fd20;
	fma.rn.f64 	%fd31, %fd30, %fd12, %fd29;
	mul.f64 	%fd32, %fd18, %fd31;
	fma.rn.f64 	%fd33, %fd21, %fd27, 0d3FB5555555555555;
	mov.f64 	%fd34, 0d3FB5555555555555;
	sub.f64 	%fd35, %fd34, %fd33;
	fma.rn.f64 	%fd36, %fd21, %fd27, %fd35;
	add.f64 	%fd37, %fd36, 0dBC46A4CB00B9E7B0;
	add.f64 	%fd38, %fd33, %fd37;
	sub.f64 	%fd39, %fd33, %fd38;
	add.f64 	%fd40, %fd37, %fd39;
	mul.rn.f64 	%fd41, %fd20, %fd20;
	neg.f64 	%fd42, %fd41;
	fma.rn.f64 	%fd43, %fd20, %fd20, %fd42;
	{
	.reg .b32 %temp; 
	mov.b64 	{%r22, %temp}, %fd32;
	}
	{
	.reg .b32 %temp; 
	mov.b64 	{%temp, %r23}, %fd32;
	}
	add.s32 	%r24, %r23, 1048576;
	mov.b64 	%fd44, {%r22, %r24};
	fma.rn.f64 	%fd45, %fd20, %fd44, %fd43;
	mul.rn.f64 	%fd46, %fd41, %fd20;
	neg.f64 	%fd47, %fd46;
	fma.rn.f64 	%fd48, %fd41, %fd20, %fd47;
	fma.rn.f64 	%fd49, %fd41, %fd32, %fd48;
	fma.rn.f64 	%fd50, %fd45, %fd20, %fd49;
	mul.rn.f64 	%fd51, %fd38, %fd46;
	neg.f64 	%fd52, %fd51;
	fma.rn.f64 	%fd53, %fd38, %fd46, %fd52;
	fma.rn.f64 	%fd54, %fd38, %fd50, %fd53;
	fma.rn.f64 	%fd55, %fd40, %fd46, %fd54;
	add.f64 	%fd56, %fd51, %fd55;
	sub.f64 	%fd57, %fd51, %fd56;
	add.f64 	%fd58, %fd55, %fd57;
	add.f64 	%fd59, %fd20, %fd56;
	sub.f64 	%fd60, %fd20, %fd59;
	add.f64 	%fd61, %fd56, %fd60;
	add.f64 	%fd62, %fd58, %fd61;
	add.f64 	%fd63, %fd32, %fd62;
	add.f64 	%fd64, %fd59, %fd63;
	sub.f64 	%fd65, %fd59, %fd64;
	add.f64 	%fd66, %fd63, %fd65;
	xor.b32  	%r25, %r48, -2147483648;
	mov.b32 	%r26, 1127219200;
	mov.b64 	%fd67, {%r25, %r26};
	mov.b32 	%r27, -2147483648;
	mov.b64 	%fd68, {%r27, %r26};
	sub.f64 	%fd69, %fd67, %fd68;
	fma.rn.f64 	%fd70, %fd69, 0d3FE62E42FEFA39EF, %fd64;
	fma.rn.f64 	%fd71, %fd69, 0dBFE62E42FEFA39EF, %fd70;
	sub.f64 	%fd72, %fd71, %fd64;
	sub.f64 	%fd73, %fd66, %fd72;
	fma.rn.f64 	%fd74, %fd69, 0d3C7ABC9E3B39803F, %fd73;
	add.f64 	%fd75, %fd70, %fd74;
	sub.f64 	%fd76, %fd70, %fd75;
	add.f64 	%fd77, %fd74, %fd76;
	mov.f64 	%fd78, 0d4000000000000000;
	{
	.reg .b32 %temp; 
	mov.b64 	{%temp, %r28}, %fd78;
	}
	{
	.reg .b32 %temp; 
	mov.b64 	{%r29, %temp}, %fd78;
	}
	shl.b32 	%r30, %r28, 1;
	setp.gt.u32 	%p3, %r30, -33554433;
	and.b32  	%r31, %r28, -15728641;
	selp.b32 	%r32, %r31, %r28, %p3;
	mov.b64 	%fd79, {%r29, %r32};
	mul.rn.f64 	%fd80, %fd75, %fd79;
	neg.f64 	%fd81, %fd80;
	fma.rn.f64 	%fd82, %fd75, %fd79, %fd81;
	fma.rn.f64 	%fd83, %fd77, %fd79, %fd82;
	add.f64 	%fd4, %fd80, %fd83;
	sub.f64 	%fd84, %fd80, %fd4;
	add.f64 	%fd5, %fd83, %fd84;
	fma.rn.f64 	%fd85, %fd4, 0d3FF71547652B82FE, 0d4338000000000000;
	{
	.reg .b32 %temp; 
	mov.b64 	{%r13, %temp}, %fd85;
	}
	mov.f64 	%fd86, 0dC338000000000000;
	add.rn.f64 	%fd87, %fd85, %fd86;
	fma.rn.f64 	%fd88, %fd87, 0dBFE62E42FEFA39EF, %fd4;
	fma.rn.f64 	%fd89, %fd87, 0dBC7ABC9E3B39803F, %fd88;
	fma.rn.f64 	%fd90, %fd89, 0d3E5ADE1569CE2BDF, 0d3E928AF3FCA213EA;
	fma.rn.f64 	%fd91, %fd90, %fd89, 0d3EC71DEE62401315;
	fma.rn.f64 	%fd92, %fd91, %fd89, 0d3EFA01997C89EB71;
	fma.rn.f64 	%fd93, %fd92, %fd89, 0d3F2A01A014761F65;
	fma.rn.f64 	%fd94, %fd93, %fd89, 0d3F56C16C1852B7AF;
	fma.rn.f64 	%fd95, %fd94, %fd89, 0d3F81111111122322;
	fma.rn.f64 	%fd96, %fd95, %fd89, 0d3FA55555555502A1;
	fma.rn.f64 	%fd97, %fd96, %fd89, 0d3FC5555555555511;
	fma.rn.f64 	%fd98, %fd97, %fd89, 0d3FE000000000000B;
	fma.rn.f64 	%fd99, %fd98, %fd89, 0d3FF0000000000000;
	fma.rn.f64 	%fd100, %fd99, %fd89, 0d3FF0000000000000;
	{
	.reg .b32 %temp; 
	mov.b64 	{%r14, %temp}, %fd100;
	}
	{
	.reg .b32 %temp; 
	mov.b64 	{%temp, %r15}, %fd100;
	}
	shl.b32 	%r33, %r13, 20;
	add.s32 	%r34, %r33, %r15;
	mov.b64 	%fd108, {%r14, %r34};
	{
	.reg .b32 %temp; 
	mov.b64 	{%temp, %r35}, %fd4;
	}
	mov.b32 	%f2, %r35;
	abs.f32 	%f1, %f2;
	setp.lt.f32 	%p4, %f1, 0f4086232B;
	@%p4 bra 	$L__BB5_7;
	setp.lt.f64 	%p5, %fd4, 0d0000000000000000;
	add.f64 	%fd101, %fd4, 0d7FF0000000000000;
	selp.f64 	%fd108, 0d0000000000000000, %fd101, %p5;
	setp.geu.f32 	%p6, %f1, 0f40874800;
	@%p6 bra 	$L__BB5_7;
	shr.u32 	%r36, %r13, 31;
	add.s32 	%r37, %r13, %r36;
	shr.s32 	%r38, %r37, 1;
	shl.b32 	%r39, %r38, 20;
	add.s32 	%r40, %r15, %r39;
	mov.b64 	%fd102, {%r14, %r40};
	sub.s32 	%r41, %r13, %r38;
	shl.b32 	%r42, %r41, 20;
	add.s32 	%r43, %r42, 1072693248;
	mov.b32 	%r44, 0;
	mov.b64 	%fd103, {%r44, %r43};
	mul.f64 	%fd108, %fd103, %fd102;
$L__BB5_7:
	abs.f64 	%fd104, %fd108;
	setp.eq.f64 	%p7, %fd104, 0d7FF0000000000000;
	fma.rn.f64 	%fd105, %fd108, %fd5, %fd108;
	selp.f64 	%fd106, %fd108, %fd105, %p7;
	st.param.f64 	[func_retval0], %fd106;
	ret;

}


// ===== COMPILED SASS (sm_100) =====

	.target	sm_100

	.elftype	@"ET_EXEC"


//--------------------- .note.nv.tkinfo           --------------------------
	.section	.note.nv.tkinfo,"",@"SHT_NOTE"
	.sectionflags	@"SHF_NOTE_NV_TKINFO"
	.tkinfo
        /*0018*/ 	.word	0x00000002
        /*0030*/ 	.string	""
        /*0030*/ 	.string	"ptxas"
        /*0030*/ 	.string	"Cuda compilation tools, release 13.0, V13.0.88"
        /*0030*/ 	.string	"Build cuda_13.0.r13.0/compiler.36424714_0"
        /*0030*/ 	.string	"-arch sm_100 -m 64 "



//--------------------- .note.nv.cuinfo           --------------------------
	.section	.note.nv.cuinfo,"",@"SHT_NOTE"
	.sectionflags	@"SHF_NOTE_NV_CUINFO"
        /*0018*/ 	.short	0x0002
        /*001a*/ 	.short	0x0064
        /*001c*/ 	.short	0x0082
	.zero		2


//--------------------- .nv.info                  --------------------------
	.section	.nv.info,"",@"SHT_CUDA_INFO"
	.align	4


	//----- nvinfo : EIATTR_REGCOUNT
	.align		4
        /*0000*/ 	.byte	0x04, 0x2f
        /*0002*/ 	.short	(.L_1 - .L_0)
	.align		4
.L_0:
        /*0004*/ 	.word	index@(_Z6CPML_xPfS_ififffff)
        /*0008*/ 	.word	0x0000001e


	//----- nvinfo : EIATTR_FRAME_SIZE
	.align		4
.L_1:
        /*000c*/ 	.byte	0x04, 0x11
        /*000e*/ 	.short	(.L_3 - .L_2)
	.align		4
.L_2:
        /*0010*/ 	.word	index@($_Z6CPML_xPfS_ififffff$__internal_accurate_pow)
        /*0014*/ 	.word	0x00000000


	//----- nvinfo : EIATTR_FRAME_SIZE
	.align		4
.L_3:
        /*0018*/ 	.byte	0x04, 0x11
        /*001a*/ 	.short	(.L_5 - .L_4)
	.align		4
.L_4:
        /*001c*/ 	.word	index@($__internal_6_$__cuda_sm3x_div_rn_noftz_f32_slowpath)
        /*0020*/ 	.word	0x00000000


	//----- nvinfo : EIATTR_FRAME_SIZE
	.align		4
.L_5:
        /*0024*/ 	.byte	0x04, 0x11
        /*0026*/ 	.short	(.L_7 - .L_6)
	.align		4
.L_6:
        /*0028*/ 	.word	index@($__internal_5_$__cuda_sm20_div_rn_f64_full)
        /*002c*/ 	.word	0x00000000


	//----- nvinfo : EIATTR_FRAME_SIZE
	.align		4
.L_7:
        /*0030*/ 	.byte	0x04, 0x11
        /*0032*/ 	.short	(.L_9 - .L_8)
	.align		4
.L_8:
        /*0034*/ 	.word	index@(_Z6CPML_xPfS_ififffff)
        /*0038*/ 	.word	0x00000000


	//----- nvinfo : EIATTR_REGCOUNT
	.align		4
.L_9:
        /*003c*/ 	.byte	0x04, 0x2f
        /*003e*/ 	.short	(.L_11 - .L_10)
	.align		4
.L_10:
        /*0040*/ 	.word	index@(_Z6CPML_zPfS_ififffff)
        /*0044*/ 	.word	0x0000001d


	//----- nvinfo : EIATTR_FRAME_SIZE
	.align		4
.L_11:
        /*0048*/ 	.byte	0x04, 0x11
        /*004a*/ 	.short	(.L_13 - .L_12)
	.align		4
.L_12:
        /*004c*/ 	.word	index@($_Z6CPML_zPfS_ififffff$__internal_accurate_pow)
        /*0050*/ 	.word	0x00000000


	//----- nvinfo : EIATTR_FRAME_SIZE
	.align		4
.L_13:
        /*0054*/ 	.byte	0x04, 0x11
        /*0056*/ 	.short	(.L_15 - .L_14)
	.align		4
.L_14:
        /*0058*/ 	.word	index@($__internal_4_$__cuda_sm3x_div_rn_noftz_f32_slowpath)
        /*005c*/ 	.word	0x00000000


	//----- nvinfo : EIATTR_FRAME_SIZE
	.align		4
.L_15:
        /*0060*/ 	.byte	0x04, 0x11
        /*0062*/ 	.short	(.L_17 - .L_16)
	.align		4
.L_16:
        /*0064*/ 	.word	index@($__internal_3_$__cuda_sm20_div_rn_f64_full)
        /*0068*/ 	.word	0x00000000


	//----- nvinfo : EIATTR_FRAME_SIZE
	.align		4
.L_17:
        /*006c*/ 	.byte	0x04, 0x11
        /*006e*/ 	.short	(.L_19 - .L_18)
	.align		4
.L_18:
        /*0070*/ 	.word	index@(_Z6CPML_zPfS_ififffff)
        /*0074*/ 	.word	0x00000000


	//----- nvinfo : EIATTR_REGCOUNT
	.align		4
.L_19:
        /*0078*/ 	.byte	0x04, 0x2f
        /*007a*/ 	.short	(.L_21 - .L_20)
	.align		4
.L_20:
        /*007c*/ 	.word	index@(_Z5PSI_FPfS_S_S_S_S_S_iifi)
        /*0080*/ 	.word	0x00000016


	//----- nvinfo : EIATTR_FRAME_SIZE
	.align		4
.L_21:
        /*0084*/ 	.byte	0x04, 0x11
        /*0086*/ 	.short	(.L_23 - .L_22)
	.align		4
.L_22:
        /*0088*/ 	.word	index@($__internal_2_$__cuda_sm3x_div_rn_noftz_f32_slowpath)
        /*008c*/ 	.word	0x00000000


	//----- nvinfo : EIATTR_FRAME_SIZE
	.align		4
.L_23:
        /*0090*/ 	.byte	0x04, 0x11
        /*0092*/ 	.short	(.L_25 - .L_24)
	.align		4
.L_24:
        /*0094*/ 	.word	index@(_Z5PSI_FPfS_S_S_S_S_S_iifi)
        /*0098*/ 	.word	0x00000000


	//----- nvinfo : EIATTR_REGCOUNT
	.align		4
.L_25:
        /*009c*/ 	.byte	0x04, 0x2f
        /*009e*/ 	.short	(.L_27 - .L_26)
	.align		4
.L_26:
        /*00a0*/ 	.word	index@(_Z6ZETA_FPfS_S_S_S_S_S_S_S_S_S_iiffi)
        /*00a4*/ 	.word	0x00000022


	//----- nvinfo : EIATTR_FRAME_SIZE
	.align		4
.L_27:
        /*00a8*/ 	.byte	0x04, 0x11
        /*00aa*/ 	.short	(.L_29 - .L_28)
	.align		4
.L_28:
        /*00ac*/ 	.word	index@($__internal_1_$__cuda_sm3x_div_rn_noftz_f32_slowpath)
        /*00b0*/ 	.word	0x00000000


	//----- nvinfo : EIATTR_FRAME_SIZE
	.align		4
.L_29:
        /*00b4*/ 	.byte	0x04, 0x11
        /*00b6*/ 	.short	(.L_31 - .L_30)
	.align		4
.L_30:
        /*00b8*/ 	.word	index@($__internal_0_$__cuda_sm20_div_rn_f64_full)
        /*00bc*/ 	.word	0x00000000


	//----- nvinfo : EIATTR_FRAME_SIZE
	.align		4
.L_31:
        /*00c0*/ 	.byte	0x04, 0x11
        /*00c2*/ 	.short	(.L_33 - .L_32)
	.align		4
.L_32:
        /*00c4*/ 	.word	index@(_Z6ZETA_FPfS_S_S_S_S_S_S_S_S_S_iiffi)
        /*00c8*/ 	.word	0x00000000


	//----- nvinfo : EIATTR_REGCOUNT
	.align		4
.L_33:
        /*00cc*/ 	.byte	0x04, 0x2f
        /*00ce*/ 	.short	(.L_35 - .L_34)
	.align		4
.L_34:
        /*00d0*/ 	.word	index@(_Z12propagator_FPfS_S_S_S_S_S_ffiiiiiiiii)
        /*00d4*/ 	.word	0x00000020


	//----- nvinfo : EIATTR_FRAME_SIZE
	.align		4
.L_35:
        /*00d8*/ 	.byte	0x04, 0x11
        /*00da*/ 	.short	(.L_37 - .L_36)
	.align		4
.L_36:
        /*00dc*/ 	.word	index@($_Z12propagator_FPfS_S_S_S_S_S_ffiiiiiiiii$__internal_accurate_pow)
        /*00e0*/ 	.word	0x00000000


	//----- nvinfo : EIATTR_FRAME_SIZE
	.align		4
.L_37:
        /*00e4*/ 	.byte	0x04, 0x11
        /*00e6*/ 	.short	(.L_39 - .L_38)
	.align		4
.L_38:
        /*00e8*/ 	.word	index@(_Z12propagator_FPfS_S_S_S_S_S_ffiiiiiiiii)
        /*00ec*/ 	.word	0x00000000


	//----- nvinfo : EIATTR_MIN_STACK_SIZE
	.align		4
.L_39:
        /*00f0*/ 	.byte	0x04, 0x12
        /*00f2*/ 	.short	(.L_41 - .L_40)
	.align		4
.L_40:
        /*00f4*/ 	.word	index@(_Z12propagator_FPfS_S_S_S_S_S_ffiiiiiiiii)
        /*00f8*/ 	.word	0x00000000


	//----- nvinfo : EIATTR_MIN_STACK_SIZE
	.align		4
.L_41:
        /*00fc*/ 	.byte	0x04, 0x12
        /*00fe*/ 	.short	(.L_43 - .L_42)
	.align		4
.L_42:
        /*0100*/ 	.word	index@(_Z6ZETA_FPfS_S_S_S_S_S_S_S_S_S_iiffi)
        /*0104*/ 	.word	0x00000000


	//----- nvinfo : EIATTR_MIN_STACK_SIZE
	.align		4
.L_43:
        /*0108*/ 	.byte	0x04, 0x12
        /*010a*/ 	.short	(.L_45 - .L_44)
	.align		4
.L_44:
        /*010c*/ 	.word	index@(_Z5PSI_FPfS_S_S_S_S_S_iifi)
        /*0110*/ 	.word	0x00000000


	//----- nvinfo : EIATTR_MIN_STACK_SIZE
	.align		4
.L_45:
        /*0114*/ 	.byte	0x04, 0x12
        /*0116*/ 	.short	(.L_47 - .L_46)
	.align		4
.L_46:
        /*0118*/ 	.word	index@(_Z6CPML_zPfS_ififffff)
        /*011c*/ 	.word	0x00000000


	//----- nvinfo : EIATTR_MIN_STACK_SIZE
	.align		4
.L_47:
        /*0120*/ 	.byte	0x04, 0x12
        /*0122*/ 	.short	(.L_49 - .L_48)
	.align		4
.L_48:
        /*0124*/ 	.word	index@(_Z6CPML_xPfS_ififffff)
        /*0128*/ 	.word	0x00000000
.L_49:


//--------------------- .nv.compat                --------------------------
	.section	.nv.compat,"",@"SHT_CUDA_COMPAT_INFO"
	.align	4
        /*0000*/ 	.byte	0x02, 0x09, 0x00, 0x00, 0x02, 0x02, 0x01, 0x00, 0x02, 0x05, 0x05, 0x00, 0x03, 0x07, 0x01, 0x01
        /*0010*/ 	.byte	0x02, 0x03, 0x00, 0x00, 0x02, 0x06, 0x01, 0x00, 0x04, 0x0b, 0x08, 0x00, 0x01, 0x00, 0x00, 0x00
        /*0020*/ 	.byte	0x00, 0x00, 0x00, 0x00


//--------------------- .nv.info._Z12propagator_FPfS_S_S_S_S_S_ffiiiiiiiii --------------------------
	.section	.nv.info._Z12propagator_FPfS_S_S_S_S_S_ffiiiiiiiii,"",@"SHT_CUDA_INFO"
	.sectionflags	@""
	.align	4


	//----- nvinfo : EIATTR_CUDA_API_VERSION
	.align		4
        /*0000*/ 	.byte	0x04, 0x37
        /*0002*/ 	.short	(.L_51 - .L_50)
.L_50:
        /*0004*/ 	.word	0x00000082


	//----- nvinfo : EIATTR_KPARAM_INFO
	.align		4
.L_51:
        /*0008*/ 	.byte	0x04, 0x17
        /*000a*/ 	.short	(.L_53 - .L_52)
.L_52:
        /*000c*/ 	.word	0x00000000
        /*0010*/ 	.short	0x0011
        /*0012*/ 	.short	0x0060
        /*0014*/ 	.byte	0x00, 0xf0, 0x11, 0x00


	//----- nvinfo : EIATTR_KPARAM_INFO
	.align		4
.L_53:
        /*0018*/ 	.byte	0x04, 0x17
        /*001a*/ 	.short	(.L_55 - .L_54)
.L_54:
        /*001c*/ 	.word	0x00000000
        /*0020*/ 	.short	0x0010
        /*0022*/ 	.short	0x005c
        /*0024*/ 	.byte	0x00, 0xf0, 0x11, 0x00


	//----- nvinfo : EIATTR_KPARAM_INFO
	.align		4
.L_55:
        /*0028*/ 	.byte	0x04, 0x17
        /*002a*/ 	.short	(.L_57 - .L_56)
.L_56:
        /*002c*/ 	.word	0x00000000
        /*0030*/ 	.short	0x000f
        /*0032*/ 	.short	0x0058
        /*0034*/ 	.byte	0x00, 0xf0, 0x11, 0x00


	//----- nvinfo : EIATTR_KPARAM_INFO
	.align		4
.L_57:
        /*0038*/ 	.byte	0x04, 0x17
        /*003a*/ 	.short	(.L_59 - .L_58)
.L_58:
        /*003c*/ 	.word	0x00000000
        /*0040*/ 	.short	0x000e
        /*0042*/ 	.short	0x0054
        /*0044*/ 	.byte	0x00, 0xf0, 0x11, 0x00


	//----- nvinfo : EIATTR_KPARAM_INFO
	.align		4
.L_59:
        /*0048*/ 	.byte	0x04, 0x17
        /*004a*/ 	.short	(.L_61 - .L_60)
.L_60:
        /*004c*/ 	.word	0x00000000
        /*0050*/ 	.short	0x000d
        /*0052*/ 	.short	0x0050
        /*0054*/ 	.byte	0x00, 0xf0, 0x11, 0x00


	//----- nvinfo : EIATTR_KPARAM_INFO
	.align		4
.L_61:
        /*0058*/ 	.byte	0x04, 0x17
        /*005a*/ 	.short	(.L_63 - .L_62)
.L_62:
        /*005c*/ 	.word	0x00000000
        /*0060*/ 	.short	0x000c
        /*0062*/ 	.short	0x004c
        /*0064*/ 	.byte	0x00, 0xf0, 0x11, 0x00


	//----- nvinfo : EIATTR_KPARAM_INFO
	.align		4
.L_63:
        /*0068*/ 	.byte	0x04, 0x17
        /*006a*/ 	.short	(.L_65 - .L_64)
.L_64:
        /*006c*/ 	.word	0x00000000
        /*0070*/ 	.short	0x000b
        /*0072*/ 	.short	0x0048
        /*0074*/ 	.byte	0x00, 0xf0, 0x11, 0x00


	//----- nvinfo : EIATTR_KPARAM_INFO
	.align		4
.L_65:
        /*0078*/ 	.byte	0x04, 0x17
        /*007a*/ 	.short	(.L_67 - .L_66)
.L_66:
        /*007c*/ 	.word	0x00000000
        /*0080*/ 	.short	0x000a
        /*0082*/ 	.short	0x0044
        /*0084*/ 	.byte	0x00, 0xf0, 0x11, 0x00


	//----- nvinfo : EIATTR_KPARAM_INFO
	.align		4
.L_67:
        /*0088*/ 	.byte	0x04, 0x17
        /*008a*/ 	.short	(.L_69 - .L_68)
.L_68:
        /*008c*/ 	.word	0x00000000
        /*0090*/ 	.short	0x0009
        /*0092*/ 	.short	0x0040
        /*0094*/ 	.byte	0x00, 0xf0, 0x11, 0x00


	//----- nvinfo : EIATTR_KPARAM_INFO
	.align		4
.L_69:
        /*0098*/ 	.byte	0x04, 0x17
        /*009a*/ 	.short	(.L_71 - .L_70)
.L_70:
        /*009c*/ 	.word	0x00000000
        /*00a0*/ 	.short	0x0008
        /*00a2*/ 	.short	0x003c
        /*00a4*/ 	.byte	0x00, 0xf0, 0x11, 0x00


	//----- nvinfo : EIATTR_KPARAM_INFO
	.align		4
.L_71:
        /*00a8*/ 	.byte	0x04, 0x17
        /*00aa*/ 	.short	(.L_73 - .L_72)
.L_72:
        /*00ac*/ 	.word	0x00000000
        /*00b0*/ 	.short	0x0007
        /*00b2*/ 	.short	0x0038
        /*00b4*/ 	.byte	0x00, 0xf0, 0x11, 0x00


	//----- nvinfo : EIATTR_KPARAM_INFO
	.align		4
.L_73:
        /*00b8*/ 	.byte	0x04, 0x17
        /*00ba*/ 	.short	(.L_75 - .L_74)
.L_74:
        /*00bc*/ 	.word	0x00000000
        /*00c0*/ 	.short	0x0006
        /*00c2*/ 	.short	0x0030
        /*00c4*/ 	.byte	0x00, 0xf5, 0x21, 0x00


	//----- nvinfo : EIATTR_KPARAM_INFO
	.align		4
.L_75:
        /*00c8*/ 	.byte	0x04, 0x17
        /*00ca*/ 	.short	(.L_77 - .L_76)
.L_76:
        /*00cc*/ 	.word	0x00000000
        /*00d0*/ 	.short	0x0005
        /*00d2*/ 	.short	0x0028
        /*00d4*/ 	.byte	0x00, 0xf5, 0x21, 0x00


	//----- nvinfo : EIATTR_KPARAM_INFO
	.align		4
.L_77:
        /*00d8*/ 	.byte	0x04, 0x17
        /*00da*/ 	.short	(.L_79 - .L_78)
.L_78:
        /*00dc*/ 	.word	0x00000000
        /*00e0*/ 	.short	0x0004
        /*00e2*/ 	.short	0x0020
        /*00e4*/ 	.byte	0x00, 0xf5, 0x21, 0x00


	//----- nvinfo : EIATTR_KPARAM_INFO
	.align		4
.L_79:
        /*00e8*/ 	.byte	0x04, 0x17
        /*00ea*/ 	.short	(.L_81 - .L_80)
.L_80:
        /*00ec*/ 	.word	0x00000000
        /*00f0*/ 	.short	0x0003
        /*00f2*/ 	.short	0x0018
        /*00f4*/ 	.byte	0x00, 0xf5, 0x21, 0x00


	//----- nvinfo : EIATTR_KPARAM_INFO
	.align		4
.L_81:
        /*00f8*/ 	.byte	0x04, 0x17
        /*00fa*/ 	.short	(.L_83 - .L_82)
.L_82:
        /*00fc*/ 	.word	0x00000000
        /*0100*/ 	.short	0x0002
        /*0102*/ 	.short	0x0010
        /*0104*/ 	.byte	0x00, 0xf5, 0x21, 0x00


	//----- nvinfo : EIATTR_KPARAM_INFO
	.align		4
.L_83:
        /*0108*/ 	.byte	0x04, 0x17
        /*010a*/ 	.short	(.L_85 - .L_84)
.L_84:
        /*010c*/ 	.word	0x00000000
        /*0110*/ 	.short	0x0001
        /*0112*/ 	.short	0x0008
        /*0114*/ 	.byte	0x00, 0xf5, 0x21, 0x00


	//----- nvinfo : EIATTR_KPARAM_INFO
	.align		4
.L_85:
        /*0118*/ 	.byte	0x04, 0x17
        /*011a*/ 	.short	(.L_87 - .L_86)
.L_86:
        /*011c*/ 	.word	0x00000000
        /*0120*/ 	.short	0x0000
        /*0122*/ 	.short	0x0000
        /*0124*/ 	.byte	0x00, 0xf5, 0x21, 0x00


	//----- nvinfo : EIATTR_SPARSE_MMA_MASK
	.align		4
.L_87:
        /*0128*/ 	.byte	0x03, 0x50
        /*012a*/ 	.short	0x0000


	//----- nvinfo : EIATTR_MAXREG_COUNT
	.align		4
        /*012c*/ 	.byte	0x03, 0x1b
        /*012e*/ 	.short	0x00ff


	//----- nvinfo : EIATTR_MERCURY_ISA_VERSION
	.align		4
        /*0130*/ 	.byte	0x03, 0x5f
        /*0132*/ 	.short	0x0101


	//----- nvinfo : EIATTR_VRC_CTA_INIT_COUNT
	.align		4
        /*0134*/ 	.byte	0x02, 0x4a
	.zero		1
	.zero		1


	//----- nvinfo : EIATTR_EXIT_INSTR_OFFSETS
	.align		4
        /*0138*/ 	.byte	0x04, 0x1c
        /*013a*/ 	.short	(.L_89 - .L_88)


	//   ....[0]....
.L_88:
        /*013c*/ 	.word	0x000007d0


	//   ....[1]....
        /*0140*/ 	.word	0x00000870


	//----- nvinfo : EIATTR_CRS_STACK_SIZE
	.align		4
.L_89:
        /*0144*/ 	.byte	0x04, 0x1e
        /*0146*/ 	.short	(.L_91 - .L_90)
.L_90:
        /*0148*/ 	.word	0x00000000


	//----- nvinfo : EIATTR_CBANK_PARAM_SIZE
	.align		4
.L_91:
        /*014c*/ 	.byte	0x03, 0x19
        /*014e*/ 	.short	0x0064


	//----- nvinfo : EIATTR_PARAM_CBANK
	.align		4
        /*0150*/ 	.byte	0x04, 0x0a
        /*0152*/ 	.short	(.L_93 - .L_92)
	.align		4
.L_92:
        /*0154*/ 	.word	index@(.nv.constant0._Z12propagator_FPfS_S_S_S_S_S_ffiiiiiiiii)
        /*0158*/ 	.short	0x0380
        /*015a*/ 	.short	0x0064


	//----- nvinfo : EIATTR_SW_WAR
	.align		4
.L_93:
        /*015c*/ 	.byte	0x04, 0x36
        /*015e*/ 	.short	(.L_95 - .L_94)
.L_94:
        /*0160*/ 	.word	0x00000008
.L_95:


//--------------------- .nv.info._Z6ZETA_FPfS_S_S_S_S_S_S_S_S_S_iiffi --------------------------
	.section	.nv.info._Z6ZETA_FPfS_S_S_S_S_S_S_S_S_S_iiffi,"",@"SHT_CUDA_INFO"
	.sectionflags	@""
	.align	4


	//----- nvinfo : EIATTR_CUDA_API_VERSION
	.align		4
        /*0000*/ 	.byte	0x04, 0x37
        /*0002*/ 	.short	(.L_97 - .L_96)
.L_96:
        /*0004*/ 	.word	0x00000082


	//----- nvinfo : EIATTR_KPARAM_INFO
	.align		4
.L_97:
        /*0008*/ 	.byte	0x04, 0x17
        /*000a*/ 	.short	(.L_99 - .L_98)
.L_98:
        /*000c*/ 	.word	0x00000000
        /*0010*/ 	.short	0x000f
        /*0012*/ 	.short	0x0068
        /*0014*/ 	.byte	0x00, 0xf0, 0x11, 0x00


	//----- nvinfo : EIATTR_KPARAM_INFO
	.align		4
.L_99:
        /*0018*/ 	.byte	0x04, 0x17
        /*001a*/ 	.short	(.L_101 - .L_100)
.L_100:
        /*001c*/ 	.word	0x00000000
        /*0020*/ 	.short	0x000e
        /*0022*/ 	.short	0x0064
        /*0024*/ 	.byte	0x00, 0xf0, 0x11, 0x00


	//----- nvinfo : EIATTR_KPARAM_INFO
	.align		4
.L_101:
        /*0028*/ 	.byte	0x04, 0x17
        /*002a*/ 	.short	(.L_103 - .L_102)
.L_102:
        /*002c*/ 	.word	0x00000000
        /*0030*/ 	.short	0x000d
        /*0032*/ 	.short	0x0060
        /*0034*/ 	.byte	0x00, 0xf0, 0x11, 0x00


	//----- nvinfo : EIATTR_KPARAM_INFO
	.align		4
.L_103:
        /*0038*/ 	.byte	0x04, 0x17
        /*003a*/ 	.short	(.L_105 - .L_104)
.L_104:
        /*003c*/ 	.word	0x00000000
        /*0040*/ 	.short	0x000c
        /*0042*/ 	.short	0x005c
        /*0044*/ 	.byte	0x00, 0xf0, 0x11, 0x00


	//----- nvinfo : EIATTR_KPARAM_INFO
	.align		4
.L_105:
        /*0048*/ 	.byte	0x04, 0x17
        /*004a*/ 	.short	(.L_107 - .L_106)
.L_106:
        /*004c*/ 	.word	0x00000000
        /*0050*/ 	.short	0x000b
        /*0052*/ 	.short	0x0058
        /*0054*/ 	.byte	0x00, 0xf0, 0x11, 0x00


	//----- nvinfo : EIATTR_KPARAM_INFO
	.align		4
.L_107:
        /*0058*/ 	.byte	0x04, 0x17
        /*005a*/ 	.short	(.L_109 - .L_108)
.L_108:
        /*005c*/ 	.word	0x00000000
        /*0060*/ 	.short	0x000a
        /*0062*/ 	.short	0x0050
        /*0064*/ 	.byte	0x00, 0xf5, 0x21, 0x00


	//----- nvinfo : EIATTR_KPARAM_INFO
	.align		4
.L_109:
        /*0068*/ 	.byte	0x04, 0x17
        /*006a*/ 	.short	(.L_111 - .L_110)
.L_110:
        /*006c*/ 	.word	0x00000000
        /*0070*/ 	.short	0x0009
        /*0072*/ 	.short	0x0048
        /*0074*/ 	.byte	0x00, 0xf5, 0x21, 0x00


	//----- nvinfo : EIATTR_KPARAM_INFO
	.align		4
.L_111:
        /*0078*/ 	.byte	0x04, 0x17
        /*007a*/ 	.short	(.L_113 - .L_112)
.L_112:
        /*007c*/ 	.word	0x00000000
        /*0080*/ 	.short	0x0008
        /*0082*/ 	.short	0x0040
        /*0084*/ 	.byte	0x00, 0xf5, 0x21, 0x00


	//----- nvinfo : EIATTR_KPARAM_INFO
	.align		4
.L_113:
        /*0088*/ 	.byte	0x04, 0x17
        /*008a*/ 	.short	(.L_115 - .L_114)
.L_114:
        /*008c*/ 	.word	0x00000000
        /*0090*/ 	.short	0x0007
        /*0092*/ 	.short	0x0038
        /*0094*/ 	.byte	0x00, 0xf5, 0x21, 0x00


	//----- nvinfo : EIATTR_KPARAM_INFO
	.align		4
.L_115:
        /*0098*/ 	.byte	0x04, 0x17
        /*009a*/ 	.short	(.L_117 - .L_116)
.L_116:
        /*009c*/ 	.word	0x00000000
        /*00a0*/ 	.short	0x0006
        /*00a2*/ 	.short	0x0030
        /*00a4*/ 	.byte	0x00, 0xf5, 0x21, 0x00


	//----- nvinfo : EIATTR_KPARAM_INFO
	.align		4
.L_117:
        /*00a8*/ 	.byte	0x04, 0x17
        /*00aa*/ 	.short	(.L_119 - .L_118)
.L_118:
        /*00ac*/ 	.word	0x00000000
        /*00b0*/ 	.short	0x0005
        /*00b2*/ 	.short	0x0028
        /*00b4*/ 	.byte	0x00, 0xf5, 0x21, 0x00


	//----- nvinfo : EIATTR_KPARAM_INFO
	.align		4
.L_119:
        /*00b8*/ 	.byte	0x04, 0x17
        /*00ba*/ 	.short	(.L_121 - .L_120)
.L_120:
        /*00bc*/ 	.word	0x00000000
        /*00c0*/ 	.short	0x0004
        /*00c2*/ 	.short	0x0020
        /*00c4*/ 	.byte	0x00, 0xf5, 0x21, 0x00


	//----- nvinfo : EIATTR_KPARAM_INFO
	.align		4
.L_121:
        /*00c8*/ 	.byte	0x04, 0x17
        /*00ca*/ 	.short	(.L_123 - .L_122)
.L_122:
        /*00cc*/ 	.word	0x00000000
        /*00d0*/ 	.short	0x0003
        /*00d2*/ 	.short	0x0018
        /*00d4*/ 	.byte	0x00, 0xf5, 0x21, 0x00


	//----- nvinfo : EIATTR_KPARAM_INFO
	.align		4
.L_123:
        /*00d8*/ 	.byte	0x04, 0x17
        /*00da*/ 	.short	(.L_125 - .L_124)
.L_124:
        /*00dc*/ 	.word	0x00000000
        /*00e0*/ 	.short	0x0002
        /*00e2*/ 	.short	0x0010
        /*00e4*/ 	.byte	0x00, 0xf5, 0x21, 0x00


	//----- nvinfo : EIATTR_KPARAM_INFO
	.align		4
.L_125:
        /*00e8*/ 	.byte	0x04, 0x17
        /*00ea*/ 	.short	(.L_127 - .L_126)
.L_126:
        /*00ec*/ 	.word	0x00000000
        /*00f0*/ 	.short	0x0001
        /*00f2*/ 	.short	0x0008
        /*00f4*/ 	.byte	0x00, 0xf5, 0x21, 0x00


	//----- nvinfo : EIATTR_KPARAM_INFO
	.align		4
.L_127:
        /*00f8*/ 	.byte	0x04, 0x17
        /*00fa*/ 	.short	(.L_129 - .L_128)
.L_128:
        /*00fc*/ 	.word	0x00000000
        /*0100*/ 	.short	0x0000
        /*0102*/ 	.short	0x0000
        /*0104*/ 	.byte	0x00, 0xf5, 0x21, 0x00


	//----- nvinfo : EIATTR_SPARSE_MMA_MASK
	.align		4
.L_129:
        /*0108*/ 	.byte	0x03, 0x50
        /*010a*/ 	.short	0x0000


	//----- nvinfo : EIATTR_MAXREG_COUNT
	.align		4
        /*010c*/ 	.byte	0x03, 0x1b
        /*010e*/ 	.short	0x00ff


	//----- nvinfo : EIATTR_MERCURY_ISA_VERSION
	.align		4
        /*0110*/ 	.byte	0x03, 0x5f
        /*0112*/ 	.short	0x0101


	//----- nvinfo : EIATTR_VRC_CTA_INIT_COUNT
	.align		4
        /*0114*/ 	.byte	0x02, 0x4a
	.zero		1
	.zero		1


	//----- nvinfo : EIATTR_EXIT_INSTR_OFFSETS
	.align		4
        /*0118*/ 	.byte	0x04, 0x1c
        /*011a*/ 	.short	(.L_131 - .L_130)


	//   ....[0]....
.L_130:
        /*011c*/ 	.word	0x00000100


	//   ....[1]....
        /*0120*/ 	.word	0x00000190


	//   ....[2]....
        /*0124*/ 	.word	0x00000bf0


	//----- nvinfo : EIATTR_CRS_STACK_SIZE
	.align		4
.L_131:
        /*0128*/ 	.byte	0x04, 0x1e
        /*012a*/ 	.short	(.L_133 - .L_132)
.L_132:
        /*012c*/ 	.word	0x00000000


	//----- nvinfo : EIATTR_CBANK_PARAM_SIZE
	.align		4
.L_133:
        /*0130*/ 	.byte	0x03, 0x19
        /*0132*/ 	.short	0x006c


	//----- nvinfo : EIATTR_PARAM_CBANK
	.align		4
        /*0134*/ 	.byte	0x04, 0x0a
        /*0136*/ 	.short	(.L_135 - .L_134)
	.align		4
.L_134:
        /*0138*/ 	.word	index@(.nv.constant0._Z6ZETA_FPfS_S_S_S_S_S_S_S_S_S_iiffi)
        /*013c*/ 	.short	0x0380
        /*013e*/ 	.short	0x006c


	//----- nvinfo : EIATTR_SW_WAR
	.align		4
.L_135:
        /*0140*/ 	.byte	0x04, 0x36
        /*0142*/ 	.short	(.L_137 - .L_136)
.L_136:
        /*0144*/ 	.word	0x00000008
.L_137:


//--------------------- .nv.info._Z5PSI_FPfS_S_S_S_S_S_iifi --------------------------
	.section	.nv.info._Z5PSI_FPfS_S_S_S_S_S_iifi,"",@"SHT_CUDA_INFO"
	.sectionflags	@""
	.align	4


	//----- nvinfo : EIATTR_CUDA_API_VERSION
	.align		4
        /*0000*/ 	.byte	0x04, 0x37
        /*0002*/ 	.short	(.L_139 - .L_138)
.L_138:
        /*0004*/ 	.word	0x00000082


	//----- nvinfo : EIATTR_KPARAM_INFO
	.align		4
.L_139:
        /*0008*/ 	.byte	0x04, 0x17
        /*000a*/ 	.short	(.L_141 - .L_140)
.L_140:
        /*000c*/ 	.word	0x00000000
        /*0010*/ 	.short	0x000a
        /*0012*/ 	.short	0x0044
        /*0014*/ 	.byte	0x00, 0xf0, 0x11, 0x00


	//----- nvinfo : EIATTR_KPARAM_INFO
	.align		4
.L_141:
        /*0018*/ 	.byte	0x04, 0x17
        /*001a*/ 	.short	(.L_143 - .L_142)
.L_142:
        /*001c*/ 	.word	0x00000000
        /*0020*/ 	.short	0x0009
        /*0022*/ 	.short	0x0040
        /*0024*/ 	.byte	0x00, 0xf0, 0x11, 0x00


	//----- nvinfo : EIATTR_KPARAM_INFO
	.align		4
.L_143:
        /*0028*/ 	.byte	0x04, 0x17
        /*002a*/ 	.short	(.L_145 - .L_144)
.L_144:
        /*002c*/ 	.word	0x00000000
        /*0030*/ 	.short	0x0008
        /*0032*/ 	.short	0x003c
        /*0034*/ 	.byte	0x00, 0xf0, 0x11, 0x00


	//----- nvinfo : EIATTR_KPARAM_INFO
	.align		4
.L_145:
        /*0038*/ 	.byte	0x04, 0x17
        /*003a*/ 	.short	(.L_147 - .L_146)
.L_146:
        /*003c*/ 	.word	0x00000000
        /*0040*/ 	.short	0x0007
        /*0042*/ 	.short	0x0038
        /*0044*/ 	.byte	0x00, 0xf0, 0x11, 0x00


	//----- nvinfo : EIATTR_KPARAM_INFO
	.align		4
.L_147:
        /*0048*/ 	.byte	0x04, 0x17
        /*004a*/ 	.short	(.L_149 - .L_148)
.L_148:
        /*004c*/ 	.word	0x00000000
        /*0050*/ 	.short	0x0006
        /*0052*/ 	.short	0x0030
        /*0054*/ 	.byte	0x00, 0xf5, 0x21, 0x00


	//----- nvinfo : EIATTR_KPARAM_INFO
	.align		4
.L_149:
        /*0058*/ 	.byte	0x04, 0x17
        /*005a*/ 	.short	(.L_151 - .L_150)
.L_150:
        /*005c*/ 	.word	0x00000000
        /*0060*/ 	.short	0x0005
        /*0062*/ 	.short	0x0028
        /*0064*/ 	.byte	0x00, 0xf5, 0x21, 0x00


	//----- nvinfo : EIATTR_KPARAM_INFO
	.align		4
.L_151:
        /*0068*/ 	.byte	0x04, 0x17
        /*006a*/ 	.short	(.L_153 - .L_152)
.L_152:
        /*006c*/ 	.word	0x00000000
        /*0070*/ 	.short	0x0004
        /*0072*/ 	.short	0x0020
        /*0074*/ 	.byte	0x00, 0xf5, 0x21, 0x00


	//----- nvinfo : EIATTR_KPARAM_INFO
	.align		4
.L_153:
        /*0078*/ 	.byte	0x04, 0x17
        /*007a*/ 	.short	(.L_155 - .L_154)
.L_154:
        /*007c*/ 	.word	0x00000000
        /*0080*/ 	.short	0x0003
        /*0082*/ 	.short	0x0018
        /*0084*/ 	.byte	0x00, 0xf5, 0x21, 0x00


	//----- nvinfo : EIATTR_KPARAM_INFO
	.align		4
.L_155:
        /*0088*/ 	.byte	0x04, 0x17
        /*008a*/ 	.short	(.L_157 - .L_156)
.L_156:
        /*008c*/ 	.word	0x00000000
        /*0090*/ 	.short	0x0002
        /*0092*/ 	.short	0x0010
        /*0094*/ 	.byte	0x00, 0xf5, 0x21, 0x00


	//----- nvinfo : EIATTR_KPARAM_INFO
	.align		4
.L_157:
        /*0098*/ 	.byte	0x04, 0x17
        /*009a*/ 	.short	(.L_159 - .L_158)
.L_158:
        /*009c*/ 	.word	0x00000000
        /*00a0*/ 	.short	0x0001
        /*00a2*/ 	.short	0x0008
        /*00a4*/ 	.byte	0x00, 0xf5, 0x21, 0x00


	//----- nvinfo : EIATTR_KPARAM_INFO
	.align		4
.L_159:
        /*00a8*/ 	.byte	0x04, 0x17
        /*00aa*/ 	.short	(.L_161 - .L_160)
.L_160:
        /*00ac*/ 	.word	0x00000000
        /*00b0*/ 	.short	0x0000
        /*00b2*/ 	.short	0x0000
        /*00b4*/ 	.byte	0x00, 0xf5, 0x21, 0x00


	//----- nvinfo : EIATTR_SPARSE_MMA_MASK
	.align		4
.L_161:
        /*00b8*/ 	.byte	0x03, 0x50
        /*00ba*/ 	.short	0x0000


	//----- nvinfo : EIATTR_MAXREG_COUNT
	.align		4
        /*00bc*/ 	.byte	0x03, 0x1b
        /*00be*/ 	.short	0x00ff


	//----- nvinfo : EIATTR_MERCURY_ISA_VERSION
	.align		4
        /*00c0*/ 	.byte	0x03, 0x5f
        /*00c2*/ 	.short	0x0101


	//----- nvinfo : EIATTR_VRC_CTA_INIT_COUNT
	.align		4
        /*00c4*/ 	.byte	0x02, 0x4a
	.zero		1
	.zero		1


	//----- nvinfo : EIATTR_EXIT_INSTR_OFFSETS
	.align		4
        /*00c8*/ 	.byte	0x04, 0x1c
        /*00ca*/ 	.short	(.L_163 - .L_162)


	//   ....[0]....
.L_162:
        /*00cc*/ 	.word	0x00000100


	//   ....[1]....
        /*00d0*/ 	.word	0x00000190


	//   ....[2]....
        /*00d4*/ 	.word	0x00000650


	//----- nvinfo : EIATTR_CRS_STACK_SIZE
	.align		4
.L_163:
        /*00d8*/ 	.byte	0x04, 0x1e
        /*00da*/ 	.short	(.L_165 - .L_164)
.L_164:
        /*00dc*/ 	.word	0x00000000


	//----- nvinfo : EIATTR_CBANK_PARAM_SIZE
	.align		4
.L_165:
        /*00e0*/ 	.byte	0x03, 0x19
        /*00e2*/ 	.short	0x0048


	//----- nvinfo : EIATTR_PARAM_CBANK
	.align		4
        /*00e4*/ 	.byte	0x04, 0x0a
        /*00e6*/ 	.short	(.L_167 - .L_166)
	.align		4
.L_166:
        /*00e8*/ 	.word	index@(.nv.constant0._Z5PSI_FPfS_S_S_S_S_S_iifi)
        /*00ec*/ 	.short	0x0380
        /*00ee*/ 	.short	0x0048


	//----- nvinfo : EIATTR_SW_WAR
	.align		4
.L_167:
        /*00f0*/ 	.byte	0x04, 0x36
        /*00f2*/ 	.short	(.L_169 - .L_168)
.L_168:
        /*00f4*/ 	.word	0x00000008
.L_169:


//--------------------- .nv.info._Z6CPML_zPfS_ififffff --------------------------
	.section	.nv.info._Z6CPML_zPfS_ififffff,"",@"SHT_CUDA_INFO"
	.sectionflags	@""
	.align	4


	//----- nvinfo : EIATTR_CUDA_API_VERSION
	.align		4
        /*0000*/ 	.byte	0x04, 0x37
        /*0002*/ 	.short	(.L_171 - .L_170)
.L_170:
        /*0004*/ 	.word	0x00000082


	//----- nvinfo : EIATTR_KPARAM_INFO
	.align		4
.L_171:
        /*0008*/ 	.byte	0x04, 0x17
        /*000a*/ 	.short	(.L_173 - .L_172)
.L_172:
        /*000c*/ 	.word	0x00000000
        /*0010*/ 	.short	0x0009
        /*0012*/ 	.short	0x002c
        /*0014*/ 	.byte	0x00, 0xf0, 0x11, 0x00


	//----- nvinfo : EIATTR_KPARAM_INFO
	.align		4
.L_173:
        /*0018*/ 	.byte	0x04, 0x17
        /*001a*/ 	.short	(.L_175 - .L_174)
.L_174:
        /*001c*/ 	.word	0x00000000
        /*0020*/ 	.short	0x0008
        /*0022*/ 	.short	0x0028
        /*0024*/ 	.byte	0x00, 0xf0, 0x11, 0x00


	//----- nvinfo : EIATTR_KPARAM_INFO
	.align		4
.L_175:
        /*0028*/ 	.byte	0x04, 0x17
        /*002a*/ 	.short	(.L_177 - .L_176)
.L_176:
        /*002c*/ 	.word	0x00000000
        /*0030*/ 	.short	0x0007
        /*0032*/ 	.short	0x0024
        /*0034*/ 	.byte	0x00, 0xf0, 0x11, 0x00


	//----- nvinfo : EIATTR_KPARAM_INFO
	.align		4
.L_177:
        /*0038*/ 	.byte	0x04, 0x17
        /*003a*/ 	.short	(.L_179 - .L_178)
.L_178:
        /*003c*/ 	.word	0x00000000
        /*0040*/ 	.short	0x0006
        /*0042*/ 	.short	0x0020
        /*0044*/ 	.byte	0x00, 0xf0, 0x11, 0x00


	//----- nvinfo : EIATTR_KPARAM_INFO
	.align		4
.L_179:
        /*0048*/ 	.byte	0x04, 0x17
        /*004a*/ 	.short	(.L_181 - .L_180)
.L_180:
        /*004c*/ 	.word	0x00000000
        /*0050*/ 	.short	0x0005
        /*0052*/ 	.short	0x001c
        /*0054*/ 	.byte	0x00, 0xf0, 0x11, 0x00


	//----- nvinfo : EIATTR_KPARAM_INFO
	.align		4
.L_181:
        /*0058*/ 	.byte	0x04, 0x17
        /*005a*/ 	.short	(.L_183 - .L_182)
.L_182:
        /*005c*/ 	.word	0x00000000
        /*0060*/ 	.short	0x0004
        /*0062*/ 	.short	0x0018
        /*0064*/ 	.byte	0x00, 0xf0, 0x11, 0x00


	//----- nvinfo : EIATTR_KPARAM_INFO
	.align		4
.L_183:
        /*0068*/ 	.byte	0x04, 0x17
        /*006a*/ 	.short	(.L_185 - .L_184)
.L_184:
        /*006c*/ 	.word	0x00000000
        /*0070*/ 	.short	0x0003
        /*0072*/ 	.short	0x0014
        /*0074*/ 	.byte	0x00, 0xf0, 0x11, 0x00


	//----- nvinfo : EIATTR_KPARAM_INFO
	.align		4
.L_185:
        /*0078*/ 	.byte	0x04, 0x17
        /*007a*/ 	.short	(.L_187 - .L_186)
.L_186:
        /*007c*/ 	.word	0x00000000
        /*0080*/ 	.short	0x0002
        /*0082*/ 	.short	0x0010
        /*0084*/ 	.byte	0x00, 0xf0, 0x11, 0x00


	//----- nvinfo : EIATTR_KPARAM_INFO
	.align		4
.L_187:
        /*0088*/ 	.byte	0x04, 0x17
        /*008a*/ 	.short	(.L_189 - .L_188)
.L_188:
        /*008c*/ 	.word	0x00000000
        /*0090*/ 	.short	0x0001
        /*0092*/ 	.short	0x0008
        /*0094*/ 	.byte	0x00, 0xf5, 0x21, 0x00


	//----- nvinfo : EIATTR_KPARAM_INFO
	.align		4
.L_189:
        /*0098*/ 	.byte	0x04, 0x17
        /*009a*/ 	.short	(.L_191 - .L_190)
.L_190:
        /*009c*/ 	.word	0x00000000
        /*00a0*/ 	.short	0x0000
        /*00a2*/ 	.short	0x0000
        /*00a4*/ 	.byte	0x00, 0xf5, 0x21, 0x00


	//----- nvinfo : EIATTR_SPARSE_MMA_MASK
	.align		4
.L_191:
        /*00a8*/ 	.byte	0x03, 0x50
        /*00aa*/ 	.short	0x0000


	//----- nvinfo : EIATTR_MAXREG_COUNT
	.align		4
        /*00ac*/ 	.byte	0x03, 0x1b
        /*00ae*/ 	.short	0x00ff


	//----- nvinfo : EIATTR_MERCURY_ISA_VERSION
	.align		4
        /*00b0*/ 	.byte	0x03, 0x5f
        /*00b2*/ 	.short	0x0101


	//----- nvinfo : EIATTR_VRC_CTA_INIT_COUNT
	.align		4
        /*00b4*/ 	.byte	0x02, 0x4a
	.zero		1
	.zero		1


	//----- nvinfo : EIATTR_EXIT_INSTR_OFFSETS
	.align		4
        /*00b8*/ 	.byte	0x04, 0x1c
        /*00ba*/ 	.short	(.L_193 - .L_192)


	//   ....[0]....
.L_192:
        /*00bc*/ 	.word	0x000000b0


	//   ....[1]....
        /*00c0*/ 	.word	0x00000c20


	//----- nvinfo : EIATTR_CRS_STACK_SIZE
	.align		4
.L_193:
        /*00c4*/ 	.byte	0x04, 0x1e
        /*00c6*/ 	.short	(.L_195 - .L_194)
.L_194:
        /*00c8*/ 	.word	0x00000000


	//----- nvinfo : EIATTR_CBANK_PARAM_SIZE
	.align		4
.L_195:
        /*00cc*/ 	.byte	0x03, 0x19
        /*00ce*/ 	.short	0x0030


	//----- nvinfo : EIATTR_PARAM_CBANK
	.align		4
        /*00d0*/ 	.byte	0x04, 0x0a
        /*00d2*/ 	.short	(.L_197 - .L_196)
	.align		4
.L_196:
        /*00d4*/ 	.word	index@(.nv.constant0._Z6CPML_zPfS_ififffff)
        /*00d8*/ 	.short	0x0380
        /*00da*/ 	.short	0x0030


	//----- nvinfo : EIATTR_SW_WAR
	.align		4
.L_197:
        /*00dc*/ 	.byte	0x04, 0x36
        /*00de*/ 	.short	(.L_199 - .L_198)
.L_198:
        /*00e0*/ 	.word	0x00000008
.L_199:


//--------------------- .nv.info._Z6CPML_xPfS_ififffff --------------------------
	.section	.nv.info._Z6CPML_xPfS_ififffff,"",@"SHT_CUDA_INFO"
	.sectionflags	@""
	.align	4


	//----- nvinfo : EIATTR_CUDA_API_VERSION
	.align		4
        /*0000*/ 	.byte	0x04, 0x37
        /*0002*/ 	.short	(.L_201 - .L_200)
.L_200:
        /*0004*/ 	.word	0x00000082


	//----- nvinfo : EIATTR_KPARAM_INFO
	.align		4
.L_201:
        /*0008*/ 	.byte	0x04, 0x17
        /*000a*/ 	.short	(.L_203 - .L_202)
.L_202:
        /*000c*/ 	.word	0x00000000
        /*0010*/ 	.short	0x0009
        /*0012*/ 	.short	0x002c
        /*0014*/ 	.byte	0x00, 0xf0, 0x11, 0x00


	//----- nvinfo : EIATTR_KPARAM_INFO
	.align		4
.L_203:
        /*0018*/ 	.byte	0x04, 0x17
        /*001a*/ 	.short	(.L_205 - .L_204)
.L_204:
        /*001c*/ 	.word	0x00000000
        /*0020*/ 	.short	0x0008
        /*0022*/ 	.short	0x0028
        /*0024*/ 	.byte	0x00, 0xf0, 0x11, 0x00


	//----- nvinfo : EIATTR_KPARAM_INFO
	.align		4
.L_205:
        /*0028*/ 	.byte	0x04, 0x17
        /*002a*/ 	.short	(.L_207 - .L_206)
.L_206:
        /*002c*/ 	.word	0x00000000
        /*0030*/ 	.short	0x0007
        /*0032*/ 	.short	0x0024
        /*0034*/ 	.byte	0x00, 0xf0, 0x11, 0x00


	//----- nvinfo : EIATTR_KPARAM_INFO
	.align		4
.L_207:
        /*0038*/ 	.byte	0x04, 0x17
        /*003a*/ 	.short	(.L_209 - .L_208)
.L_208:
        /*003c*/ 	.word	0x00000000
        /*0040*/ 	.short	0x0006
        /*0042*/ 	.short	0x0020
        /*0044*/ 	.byte	0x00, 0xf0, 0x11, 0x00


	//----- nvinfo : EIATTR_KPARAM_INFO
	.align		4
.L_209:
        /*0048*/ 	.byte	0x04, 0x17
        /*004a*/ 	.short	(.L_211 - .L_210)
.L_210:
        /*004c*/ 	.word	0x00000000
        /*0050*/ 	.short	0x0005
        /*0052*/ 	.short	0x001c
        /*0054*/ 	.byte	0x00, 0xf0, 0x11, 0x00


	//----- nvinfo : EIATTR_KPARAM_INFO
	.align		4
.L_211:
        /*0058*/ 	.byte	0x04, 0x17
        /*005a*/ 	.short	(.L_213 - .L_212)
.L_212:
        /*005c*/ 	.word	0x00000000
        /*0060*/ 	.short	0x0004
        /*0062*/ 	.short	0x0018
        /*0064*/ 	.byte	0x00, 0xf0, 0x11, 0x00


	//----- nvinfo : EIATTR_KPARAM_INFO
	.align		4
.L_213:
        /*0068*/ 	.byte	0x04, 0x17
        /*006a*/ 	.short	(.L_215 - .L_214)
.L_214:
        /*006c*/ 	.word	0x00000000
        /*0070*/ 	.short	0x0003
        /*0072*/ 	.short	0x0014
        /*0074*/ 	.byte	0x00, 0xf0, 0x11, 0x00


	//----- nvinfo : EIATTR_KPARAM_INFO
	.align		4
.L_215:
        /*0078*/ 	.byte	0x04, 0x17
        /*007a*/ 	.short	(.L_217 - .L_216)
.L_216:
        /*007c*/ 	.word	0x00000000
        /*0080*/ 	.short	0x0002
        /*0082*/ 	.short	0x0010
        /*0084*/ 	.byte	0x00, 0xf0, 0x11, 0x00


	//----- nvinfo : EIATTR_KPARAM_INFO
	.align		4
.L_217:
        /*0088*/ 	.byte	0x04, 0x17
        /*008a*/ 	.short	(.L_219 - .L_218)
.L_218:
        /*008c*/ 	.word	0x00000000
        /*0090*/ 	.short	0x0001
        /*0092*/ 	.short	0x0008
        /*0094*/ 	.byte	0x00, 0xf5, 0x21, 0x00


	//----- nvinfo : EIATTR_KPARAM_INFO
	.align		4
.L_219:
        /*0098*/ 	.byte	0x04, 0x17
        /*009a*/ 	.short	(.L_221 - .L_220)
.L_220:
        /*009c*/ 	.word	0x00000000
        /*00a0*/ 	.short	0x0000
        /*00a2*/ 	.short	0x0000
        /*00a4*/ 	.byte	0x00, 0xf5, 0x21, 0x00


	//----- nvinfo : EIATTR_SPARSE_MMA_MASK
	.align		4
.L_221:
        /*00a8*/ 	.byte	0x03, 0x50
        /*00aa*/ 	.short	0x0000


	//----- nvinfo : EIATTR_MAXREG_COUNT
	.align		4
        /*00ac*/ 	.byte	0x03, 0x1b
        /*00ae*/ 	.short	0x00ff


	//----- nvinfo : EIATTR_MERCURY_ISA_VERSION
	.align		4
        /*00b0*/ 	.byte	0x03, 0x5f
        /*00b2*/ 	.short	0x0101


	//----- nvinfo : EIATTR_VRC_CTA_INIT_COUNT
	.align		4
        /*00b4*/ 	.byte	0x02, 0x4a
	.zero		1
	.zero		1


	//----- nvinfo : EIATTR_EXIT_INSTR_OFFSETS
	.align		4
        /*00b8*/ 	.byte	0x04, 0x1c
        /*00ba*/ 	.short	(.L_223 - .L_222)


	//   ....[0]....
.L_222:
        /*00bc*/ 	.word	0x00000bf0


	//   ....[1]....
        /*00c0*/ 	.word	0x000016f0


	//----- nvinfo : EIATTR_CRS_STACK_SIZE
	.align		4
.L_223:
        /*00c4*/ 	.byte	0x04, 0x1e
        /*00c6*/ 	.short	(.L_225 - .L_224)
.L_224:
        /*00c8*/ 	.word	0x00000000


	//----- nvinfo : EIATTR_CBANK_PARAM_SIZE
	.align		4
.L_225:
        /*00cc*/ 	.byte	0x03, 0x19
        /*00ce*/ 	.short	0x0030


	//----- nvinfo : EIATTR_PARAM_CBANK
	.align		4
        /*00d0*/ 	.byte	0x04, 0x0a
        /*00d2*/ 	.short	(.L_227 - .L_226)
	.align		4
.L_226:
        /*00d4*/ 	.word	index@(.nv.constant0._Z6CPML_xPfS_ififffff)
        /*00d8*/ 	.short	0x0380
        /*00da*/ 	.short	0x0030


	//----- nvinfo : EIATTR_SW_WAR
	.align		4
.L_227:
        /*00dc*/ 	.byte	0x04, 0x36
        /*00de*/ 	.short	(.L_229 - .L_228)
.L_228:
        /*00e0*/ 	.word	0x00000008
.L_229:


//--------------------- .nv.callgraph             --------------------------
	.section	.nv.callgraph,"",@"SHT_CUDA_CALLGRAPH"
	.align	4
	.sectionentsize	8
	.align		4
        /*0000*/ 	.word	0x00000000
	.align		4
        /*0004*/ 	.word	0xffffffff
	.align		4
        /*0008*/ 	.word	0x00000000
	.align		4
        /*000c*/ 	.word	0xfffffffe
	.align		4
        /*0010*/ 	.word	0x00000000
	.align		4
        /*0014*/ 	.word	0xfffffffd
	.align		4
        /*0018*/ 	.word	0x00000000
	.align		4
        /*001c*/ 	.word	0xfffffffc


//--------------------- .text._Z12propagator_FPfS_S_S_S_S_S_ffiiiiiiiii --------------------------
	.section	.text._Z12propagator_FPfS_S_S_S_S_S_ffiiiiiiiii,"ax",@progbits
	.align	128
        .global         _Z12propagator_FPfS_S_S_S_S_S_ffiiiiiiiii
        .type           _Z12propagator_FPfS_S_S_S_S_S_ffiiiiiiiii,@function
        .size           _Z12propagator_FPfS_S_S_S_S_S_ffiiiiiiiii,(.L_x_119 - _Z12propagator_FPfS_S_S_S_S_S_ffiiiiiiiii)
        .other          _Z12propagator_FPfS_S_S_S_S_S_ffiiiiiiiii,@"STO_CUDA_ENTRY STV_DEFAULT"
_Z12propagator_FPfS_S_S_S_S_S_ffiiiiiiiii:
.text._Z12propagator_FPfS_S_S_S_S_S_ffiiiiiiiii:
[----:B------:R-:W-:Y:S01]  /*0000*/  LDC R1, c[0x0][0x37c] ;  /* 0x0000df00ff017b82 */ /* 0x000fe20000000800 */
[----:B------:R-:W0:Y:S07]  /*0010*/  S2R R2, SR_TID.X ;  /* 0x0000000000027919 */ /* 0x000e2e0000002100 */
[----:B------:R-:W1:Y:S01]  /*0020*/  LDC.64 R8, c[0x0][0x3c0] ;  /* 0x0000f000ff087b82 */ /* 0x000e620000000a00 */
[----:B------:R-:W0:Y:S01]  /*0030*/  LDCU UR4, c[0x0][0x360] ;  /* 0x00006c00ff0477ac */ /* 0x000e220008000800 */
[----:B------:R-:W-:Y:S01]  /*0040*/  BSSY.RECONVERGENT B0, `(.L_x_0) ;  /* 0x0000062000007945 */ /* 0x000fe20003800200 */
[----:B------:R-:W0:Y:S01]  /*0050*/  S2R R3, SR_CTAID.X ;  /* 0x0000000000037919 */ /* 0x000e220000002500 */
[----:B------:R-:W2:Y:S01]  /*0060*/  LDCU UR5, c[0x0][0x364] ;  /* 0x00006c80ff0577ac */ /* 0x000ea20008000800 */
[----:B------:R-:W2:Y:S01]  /*0070*/  S2R R0, SR_TID.Y ;  /* 0x0000000000007919 */ /* 0x000ea20000002200 */
[----:B------:R-:W3:Y:S01]  /*0080*/  LDCU.64 UR6, c[0x0][0x358] ;  /* 0x00006b00ff0677ac */ /* 0x000ee20008000a00 */
[----:B------:R-:W2:Y:S01]  /*0090*/  S2R R5, SR_CTAID.Y ;  /* 0x0000000000057919 */ /* 0x000ea20000002600 */
[----:B0-----:R-:W-:-:S02]  /*00a0*/  IMAD R2, R3, UR4, R2 ;  /* 0x0000000403027c24 */ /* 0x001fc4000f8e0202 */
[----:B-1----:R-:W-:-:S05]  /*00b0*/  VIADD R3, R8, 0xffffffff ;  /* 0xffffffff08037836 */ /* 0x002fca0000000000 */
[C---:B------:R-:W-:Y:S01]  /*00c0*/  ISETP.GE.AND P0, PT, R2.reuse, R3, PT ;  /* 0x000000030200720c */ /* 0x040fe20003f06270 */
[----:B--2---:R-:W-:Y:S02]  /*00d0*/  IMAD R3, R5, UR5, R0 ;  /* 0x0000000505037c24 */ /* 0x004fe4000f8e0200 */
[----:B------:R-:W-:Y:S01]  /*00e0*/  VIADD R0, R9, 0xffffffff ;  /* 0xffffffff09007836 */ /* 0x000fe20000000000 */
[----:B------:R-:W-:-:S04]  /*00f0*/  ISETP.LT.OR P0, PT, R2, 0x1, P0 ;  /* 0x000000010200780c */ /* 0x000fc80000701670 */
[----:B------:R-:W-:-:S04]  /*0100*/  ISETP.EQ.OR P0, PT, R3, RZ, P0 ;  /* 0x000000ff0300720c */ /* 0x000fc80000702670 */
[----:B------:R-:W-:-:S13]  /*0110*/  ISETP.GE.OR P0, PT, R3, R0, P0 ;  /* 0x000000000300720c */ /* 0x000fda0000706670 */
[----:B---3--:R-:W-:Y:S05]  /*0120*/  @P0 BRA `(.L_x_1) ;  /* 0x00000004004c0947 */ /* 0x008fea0003800000 */
[----:B------:R-:W0:Y:S01]  /*0130*/  LDC.64 R16, c[0x0][0x380] ;  /* 0x0000e000ff107b82 */ /* 0x000e220000000a00 */
[----:B------:R-:W1:Y:S01]  /*0140*/  LDCU.64 UR4, c[0x0][0x380] ;  /* 0x00007000ff0477ac */ /* 0x000e620008000a00 */
[----:B------:R-:W-:-:S04]  /*0150*/  IMAD R5, R3, R8, RZ ;  /* 0x0000000803057224 */ /* 0x000fc800078e02ff */
[C---:B------:R-:W-:Y:S01]  /*0160*/  IMAD.IADD R9, R2.reuse, 0x1, R5 ;  /* 0x0000000102097824 */ /* 0x040fe200078e0205 */
[----:B------:R-:W-:-:S04]  /*0170*/  IADD3 R0, P0, PT, R2, R5, RZ ;  /* 0x0000000502007210 */ /* 0x000fc80007f1e0ff */
[C---:B------:R-:W-:Y:S02]  /*0180*/  LEA.HI.X.SX32 R7, R5.reuse, RZ, 0x1, P0 ;  /* 0x000000ff05077211 */ /* 0x040fe400000f0eff */
[----:B-1----:R-:W-:Y:S01]  /*0190*/  LEA R14, P0, R0, UR4, 0x2 ;  /* 0x00000004000e7c11 */ /* 0x002fe2000f8010ff */
[----:B------:R-:W-:Y:S01]  /*01a0*/  IMAD.IADD R10, R5, 0x1, R8 ;  /* 0x00000001050a7824 */ /* 0x000fe200078e0208 */
[----:B------:R-:W-:Y:S01]  /*01b0*/  IADD3 R11, PT, PT, -R8, RZ, RZ ;  /* 0x000000ff080b7210 */ /* 0x000fe20007ffe1ff */
[----:B------:R-:W1:Y:S01]  /*01c0*/  LDC.64 R4, c[0x0][0x3a0] ;  /* 0x0000e800ff047b82 */ /* 0x000e620000000a00 */
[----:B------:R-:W-:Y:S01]  /*01d0*/  LEA.HI.X R15, R0, UR5, R7, 0x2, P0 ;  /* 0x00000005000f7c11 */ /* 0x000fe200080f1407 */
[----:B0-----:R-:W-:Y:S01]  /*01e0*/  IMAD.WIDE R18, R9, 0x4, R16 ;  /* 0x0000000409127825 */ /* 0x001fe200078e0210 */
[----:B------:R-:W0:Y:S04]  /*01f0*/  LDCU UR4, c[0x0][0x3bc] ;  /* 0x00007780ff0477ac */ /* 0x000e280008000800 */
[----:B------:R-:W2:Y:S01]  /*0200*/  LDG.E R0, desc[UR6][R18.64] ;  /* 0x0000000612007981 */ /* 0x000ea2000c1e1900 */
[----:B------:R-:W3:Y:S03]  /*0210*/  LDC.64 R6, c[0x0][0x398] ;  /* 0x0000e600ff067b82 */ /* 0x000ee60000000a00 */
[----:B------:R-:W4:Y:S01]  /*0220*/  LDG.E R15, desc[UR6][R14.64+0x4] ;  /* 0x000004060e0f7981 */ /* 0x000f22000c1e1900 */
[----:B------:R-:W-:-:S03]  /*0230*/  IMAD R11, R11, 0x2, R10 ;  /* 0x000000020b0b7824 */ /* 0x000fc600078e020a */
[----:B------:R5:W4:Y:S01]  /*0240*/  LDG.E R12, desc[UR6][R18.64+-0x4] ;  /* 0xfffffc06120c7981 */ /* 0x000b22000c1e1900 */
[----:B------:R-:W-:-:S04]  /*0250*/  IMAD.WIDE R20, R8, 0x4, R18 ;  /* 0x0000000408147825 */ /* 0x000fc800078e0212 */
[----:B------:R-:W-:Y:S02]  /*0260*/  IMAD.IADD R13, R2, 0x1, R11 ;  /* 0x00000001020d7824 */ /* 0x000fe400078e020b */
[----:B------:R-:W4:Y:S02]  /*0270*/  LDG.E R11, desc[UR6][R20.64] ;  /* 0x00000006140b7981 */ /* 0x000f24000c1e1900 */
[----:B------:R-:W-:Y:S01]  /*0280*/  IMAD.WIDE R16, R13, 0x4, R16 ;  /* 0x000000040d107825 */ /* 0x000fe200078e0210 */
[----:B-----5:R-:W5:Y:S04]  /*0290*/  LDC.64 R18, c[0x0][0x388] ;  /* 0x0000e200ff127b82 */ /* 0x020f680000000a00 */
[----:B------:R4:W4:Y:S01]  /*02a0*/  LDG.E R14, desc[UR6][R16.64] ;  /* 0x00000006100e7981 */ /* 0x000922000c1e1900 */
[----:B---3--:R-:W-:-:S03]  /*02b0*/  IMAD.WIDE R22, R9, 0x4, R6 ;  /* 0x0000000409167825 */ /* 0x008fc600078e0206 */
[----:B------:R-:W3:Y:S02]  /*02c0*/  LDC.64 R6, c[0x0][0x390] ;  /* 0x0000e400ff067b82 */ /* 0x000ee40000000a00 */
[----:B------:R-:W0:Y:S01]  /*02d0*/  LDG.E R10, desc[UR6][R22.64] ;  /* 0x00000006160a7981 */ /* 0x000e22000c1e1900 */
[----:B-1----:R-:W-:-:S05]  /*02e0*/  IMAD.WIDE R24, R9, 0x4, R4 ;  /* 0x0000000409187825 */ /* 0x002fca00078e0204 */
[----:B------:R-:W4:Y:S01]  /*02f0*/  LDG.E R5, desc[UR6][R24.64] ;  /* 0x0000000618057981 */ /* 0x000f22000c1e1900 */
[----:B---3--:R-:W-:-:S05]  /*0300*/  IMAD.WIDE R28, R9, 0x4, R6 ;  /* 0x00000004091c7825 */ /* 0x008fca00078e0206 */
[----:B------:R-:W3:Y:S01]  /*0310*/  LDG.E R4, desc[UR6][R28.64] ;  /* 0x000000061c047981 */ /* 0x000ee2000c1e1900 */
[----:B-----5:R-:W-:-:S05]  /*0320*/  IMAD.WIDE R8, R9, 0x4, R18 ;  /* 0x0000000409087825 */ /* 0x020fca00078e0212 */
[----:B------:R-:W5:Y:S01]  /*0330*/  LDG.E R26, desc[UR6][R8.64] ;  /* 0x00000006081a7981 */ /* 0x000f62000c1e1900 */
[----:B------:R-:W-:Y:S01]  /*0340*/  BSSY.RECONVERGENT B1, `(.L_x_2) ;  /* 0x0000016000017945 */ /* 0x000fe20003800200 */
[----:B--2---:R-:W-:Y:S08]  /*0350*/  F2F.F64.F32 R6, R0 ;  /* 0x0000000000067310 */ /* 0x004ff00000201800 */
[----:B----4-:R-:W1:Y:S08]  /*0360*/  F2F.F64.F32 R16, R15 ;  /* 0x0000000f00107310 */ /* 0x010e700000201800 */
[----:B------:R-:W2:Y:S01]  /*0370*/  F2F.F64.F32 R12, R12 ;  /* 0x0000000c000c7310 */ /* 0x000ea20000201800 */
[----:B-1----:R-:W-:-:S07]  /*0380*/  DFMA R16, R6, -4, R16 ;  /* 0xc01000000610782b */ /* 0x002fce0000000010 */
[----:B------:R-:W1:Y:S01]  /*0390*/  F2F.F64.F32 R6, R11 ;  /* 0x0000000b00067310 */ /* 0x000e620000201800 */
[----:B--2---:R-:W-:-:S07]  /*03a0*/  DADD R18, R16, R12 ;  /* 0x0000000010127229 */ /* 0x004fce000000000c */
[----:B------:R-:W2:Y:S01]  /*03b0*/  F2F.F64.F32 R16, R14 ;  /* 0x0000000e00107310 */ /* 0x000ea20000201800 */
[----:B0-----:R-:W-:Y:S01]  /*03c0*/  FMUL R10, R10, UR4 ;  /* 0x000000040a0a7c20 */ /* 0x001fe20008400000 */
[----:B-1----:R-:W-:-:S06]  /*03d0*/  DADD R6, R18, R6 ;  /* 0x0000000012067229 */ /* 0x002fcc0000000006 */
[----:B------:R-:W0:Y:S01]  /*03e0*/  F2F.F64.F32 R18, R10 ;  /* 0x0000000a00127310 */ /* 0x000e220000201800 */
[----:B------:R-:W-:Y:S01]  /*03f0*/  FMUL R20, R5, UR4 ;  /* 0x0000000405147c20 */ /* 0x000fe20008400000 */
[----:B--2---:R-:W-:-:S06]  /*0400*/  DADD R6, R6, R16 ;  /* 0x0000000006067229 */ /* 0x004fcc0000000010 */
[----:B------:R-:W1:Y:S02]  /*0410*/  F2F.F64.F32 R12, R20 ;  /* 0x00000014000c7310 */ /* 0x000e640000201800 */
[----:B0-----:R-:W-:-:S06]  /*0420*/  DADD R18, R6, R18 ;  /* 0x0000000006127229 */ /* 0x001fcc0000000012 */
[----:B---3--:R0:W2:Y:S02]  /*0430*/  F2F.F64.F32 R6, R4 ;  /* 0x0000000400067310 */ /* 0x0080a40000201800 */
[----:B-1----:R-:W-:-:S06]  /*0440*/  DADD R12, R18, R12 ;  /* 0x00000000120c7229 */ /* 0x002fcc000000000c */
[----:B------:R0:W1:Y:S01]  /*0450*/  F2F.F32.F64 R5, R12 ;  /* 0x0000000c00057310 */ /* 0x0000620000301000 */
[----:B------:R-:W-:Y:S01]  /*0460*/  FADD R11, R0, R0 ;  /* 0x00000000000b7221 */ /* 0x000fe20000000000 */
[----:B------:R-:W-:-:S03]  /*0470*/  MOV R0, 0x4a0 ;  /* 0x000004a000007802 */ /* 0x000fc60000000f00 */
[----:B-----5:R-:W-:-:S07]  /*0480*/  FADD R26, R11, -R26 ;  /* 0x8000001a0b1a7221 */ /* 0x020fce0000000000 */
[----:B012---:R-:W-:Y:S05]  /*0490*/  CALL.REL.NOINC `($_Z12propagator_FPfS_S_S_S_S_S_ffiiiiiiiii$__internal_accurate_pow) ;  /* 0x0000000000f87944 */ /* 0x007fea0003c00000 */
[----:B------:R-:W-:Y:S05]  /*04a0*/  BSYNC.RECONVERGENT B1 ;  /* 0x0000000000017941 */ /* 0x000fea0003800200 */
.L_x_2:
[----:B------:R-:W-:Y:S01]  /*04b0*/  DADD R10, R6, 2 ;  /* 0x40000000060a7429 */ /* 0x000fe20000000000 */
[----:B------:R-:W-:Y:S01]  /*04c0*/  FSETP.NEU.AND P0, PT, R4, RZ, PT ;  /* 0x000000ff0400720b */ /* 0x000fe20003f0d000 */
[----:B------:R-:W-:Y:S08]  /*04d0*/  BSSY.RECONVERGENT B1, `(.L_x_3) ;  /* 0x000000d000017945 */ /* 0x000ff00003800200 */
[----:B------:R-:W-:Y:S01]  /*04e0*/  LOP3.LUT R10, R11, 0x7ff00000, RZ, 0xc0, !PT ;  /* 0x7ff000000b0a7812 */ /* 0x000fe200078ec0ff */
[----:B------:R-:W-:-:S03]  /*04f0*/  IMAD.MOV.U32 R11, RZ, RZ, R13 ;  /* 0x000000ffff0b7224 */ /* 0x000fc600078e000d */
[----:B------:R-:W-:Y:S02]  /*0500*/  ISETP.NE.AND P1, PT, R10, 0x7ff00000, PT ;  /* 0x7ff000000a00780c */ /* 0x000fe40003f25270 */
[----:B------:R-:W-:Y:S02]  /*0510*/  MOV R10, R12 ;  /* 0x0000000c000a7202 */ /* 0x000fe40000000f00 */
[----:B------:R-:W-:-:S09]  /*0520*/  @!P0 CS2R R10, SRZ ;  /* 0x00000000000a8805 */ /* 0x000fd2000001ff00 */
[----:B------:R-:W-:Y:S05]  /*0530*/  @P1 BRA `(.L_x_4) ;  /* 0x0000000000181947 */ /* 0x000fea0003800000 */
[----:B------:R-:W-:-:S13]  /*0540*/  FSETP.NAN.AND P0, PT, R4, R4, PT ;  /* 0x000000040400720b */ /* 0x000fda0003f08000 */
[----:B------:R-:W-:Y:S01]  /*0550*/  @P0 DADD R10, R6, 2 ;  /* 0x40000000060a0429 */ /* 0x000fe20000000000 */
[----:B------:R-:W-:Y:S10]  /*0560*/  @P0 BRA `(.L_x_4) ;  /* 0x00000000000c0947 */ /* 0x000ff40003800000 */
[----:B------:R-:W-:-:S14]  /*0570*/  DSETP.NEU.AND P0, PT, |R6|, +INF , PT ;  /* 0x7ff000000600742a */ /* 0x000fdc0003f0d200 */
[----:B------:R-:W-:Y:S01]  /*0580*/  @!P0 IMAD.MOV.U32 R10, RZ, RZ, 0x0 ;  /* 0x00000000ff0a8424 */ /* 0x000fe200078e00ff */
[----:B------:R-:W-:-:S07]  /*0590*/  @!P0 MOV R11, 0x7ff00000 ;  /* 0x7ff00000000b8802 */ /* 0x000fce0000000f00 */
.L_x_4:
[----:B------:R-:W-:Y:S05]  /*05a0*/  BSYNC.RECONVERGENT B1 ;  /* 0x0000000000017941 */ /* 0x000fea0003800200 */
.L_x_3:
[----:B------:R-:W0:Y:S01]  /*05b0*/  LDCU UR4, c[0x0][0x3b8] ;  /* 0x00007700ff0477ac */ /* 0x000e220008000800 */
[----:B------:R-:W-:Y:S01]  /*05c0*/  FSETP.NEU.AND P0, PT, R4, 1, PT ;  /* 0x3f8000000400780b */ /* 0x000fe20003f0d000 */
[----:B------:R-:W-:Y:S03]  /*05d0*/  F2F.F64.F32 R12, R5 ;  /* 0x00000005000c7310 */ /* 0x000fe60000201800 */
[----:B------:R-:W-:Y:S02]  /*05e0*/  FSEL R10, R10, RZ, P0 ;  /* 0x000000ff0a0a7208 */ /* 0x000fe40000000000 */
[----:B------:R-:W-:-:S03]  /*05f0*/  FSEL R11, R11, 1.875, P0 ;  /* 0x3ff000000b0b7808 */ /* 0x000fc60000000000 */
[----:B------:R-:W-:Y:S08]  /*0600*/  F2F.F64.F32 R26, R26 ;  /* 0x0000001a001a7310 */ /* 0x000ff00000201800 */
[----:B0-----:R-:W0:Y:S02]  /*0610*/  F2F.F64.F32 R6, UR4 ;  /* 0x0000000400067d10 */ /* 0x001e240008201800 */
[----:B0-----:R-:W-:-:S08]  /*0620*/  DMUL R6, R6, R10 ;  /* 0x0000000a06067228 */ /* 0x001fd00000000000 */
[----:B------:R-:W-:-:S10]  /*0630*/  DFMA R6, R6, R12, R26 ;  /* 0x0000000c0606722b */ /* 0x000fd4000000001a */
[----:B------:R-:W0:Y:S02]  /*0640*/  F2F.F32.F64 R7, R6 ;  /* 0x0000000600077310 */ /* 0x000e240000301000 */
[----:B0-----:R0:W-:Y:S02]  /*0650*/  STG.E desc[UR6][R8.64], R7 ;  /* 0x0000000708007986 */ /* 0x0011e4000c101906 */
.L_x_1:
[----:B------:R-:W-:Y:S05]  /*0660*/  BSYNC.RECONVERGENT B0 ;  /* 0x0000000000007941 */ /* 0x000fea0003800200 */
.L_x_0:
[----:B------:R-:W1:Y:S01]  /*0670*/  LDCU UR5, c[0x0][0x3d0] ;  /* 0x00007a00ff0577ac */ /* 0x000e620008000800 */
[----:B------:R-:W2:Y:S01]  /*0680*/  LDCU UR4, c[0x0][0x3cc] ;  /* 0x00007980ff0477ac */ /* 0x000ea20008000800 */
[----:B------:R-:W0:Y:S01]  /*0690*/  LDCU UR9, c[0x0][0x3c0] ;  /* 0x00007800ff0977ac */ /* 0x000e220008000800 */
[----:B------:R-:W3:Y:S01]  /*06a0*/  LDCU UR8, c[0x0][0x3dc] ;  /* 0x00007b80ff0877ac */ /* 0x000ee20008000800 */
[----:B-1----:R-:W-:Y:S02]  /*06b0*/  UIADD3 UR5, UPT, UPT, UR5, -0x1, URZ ;  /* 0xffffffff05057890 */ /* 0x002fe4000fffe0ff */
[----:B--2---:R-:W-:-:S04]  /*06c0*/  UIADD3 UR4, UPT, UPT, UR4, -0x1, URZ ;  /* 0xffffffff04047890 */ /* 0x004fc8000fffe0ff */
[----:B------:R-:W-:-:S04]  /*06d0*/  ISETP.NE.AND P0, PT, R3, UR5, PT ;  /* 0x0000000503007c0c */ /* 0x000fc8000bf05270 */
[----:B------:R-:W-:-:S13]  /*06e0*/  ISETP.NE.OR P0, PT, R2, UR4, P0 ;  /* 0x0000000402007c0c */ /* 0x000fda0008705670 */
[----:B------:R-:W1:Y:S01]  /*06f0*/  @!P0 LDC R11, c[0x0][0x3d4] ;  /* 0x0000f500ff0b8b82 */ /* 0x000e620000000800 */
[----:B0-----:R-:W-:-:S07]  /*0700*/  @!P0 IMAD R9, R3, UR9, R2 ;  /* 0x0000000903098c24 */ /* 0x001fce000f8e0202 */
[----:B------:R-:W1:Y:S08]  /*0710*/  @!P0 LDC.64 R4, c[0x0][0x3a8] ;  /* 0x0000ea00ff048b82 */ /* 0x000e700000000a00 */
[----:B------:R-:W0:Y:S01]  /*0720*/  @!P0 LDC.64 R6, c[0x0][0x388] ;  /* 0x0000e200ff068b82 */ /* 0x000e220000000a00 */
[----:B-1----:R-:W-:-:S06]  /*0730*/  @!P0 IMAD.WIDE R4, R11, 0x4, R4 ;  /* 0x000000040b048825 */ /* 0x002fcc00078e0204 */
[----:B------:R-:W2:Y:S01]  /*0740*/  @!P0 LDG.E R4, desc[UR6][R4.64] ;  /* 0x0000000604048981 */ /* 0x000ea2000c1e1900 */
[----:B0-----:R-:W-:-:S05]  /*0750*/  @!P0 IMAD.WIDE R6, R9, 0x4, R6 ;  /* 0x0000000409068825 */ /* 0x001fca00078e0206 */
[----:B------:R-:W2:Y:S01]  /*0760*/  @!P0 LDG.E R9, desc[UR6][R6.64] ;  /* 0x0000000606098981 */ /* 0x000ea2000c1e1900 */
[----:B---3--:R-:W-:-:S06]  /*0770*/  UIADD3 UR4, UPT, UPT, UR9, -UR8, URZ ;  /* 0x8000000809047290 */ /* 0x008fcc000fffe0ff */
[----:B------:R-:W-:-:S04]  /*0780*/  ISETP.GE.AND P1, PT, R2, UR4, PT ;  /* 0x0000000402007c0c */ /* 0x000fc8000bf26270 */
[----:B------:R-:W-:-:S04]  /*0790*/  ISETP.LT.OR P1, PT, R2, UR8, P1 ;  /* 0x0000000802007c0c */ /* 0x000fc80008f21670 */
[----:B------:R-:W-:Y:S01]  /*07a0*/  ISETP.NE.OR P1, PT, R3, UR5, P1 ;  /* 0x0000000503007c0c */ /* 0x000fe20008f25670 */
[----:B--2---:R-:W-:-:S05]  /*07b0*/  @!P0 FADD R9, R4, R9 ;  /* 0x0000000904098221 */ /* 0x004fca0000000000 */
[----:B------:R0:W-:Y:S07]  /*07c0*/  @!P0 STG.E desc[UR6][R6.64], R9 ;  /* 0x0000000906008986 */ /* 0x0001ee000c101906 */
[----:B------:R-:W-:Y:S05]  /*07d0*/  @P1 EXIT ;  /* 0x000000000000194d */ /* 0x000fea0003800000 */
[----:B------:R-:W1:Y:S01]  /*07e0*/  LDC.64 R4, c[0x0][0x388] ;  /* 0x0000e200ff047b82 */ /* 0x000e620000000a00 */
[----:B0-----:R-:W-:-:S07]  /*07f0*/  IMAD R7, R3, UR9, R2 ;  /* 0x0000000903077c24 */ /* 0x001fce000f8e0202 */
[----:B------:R-:W0:Y:S01]  /*0800*/  LDC R3, c[0x0][0x3d4] ;  /* 0x0000f500ff037b82 */ /* 0x000e220000000800 */
[----:B-1----:R-:W-:-:S07]  /*0810*/  IMAD.WIDE R6, R7, 0x4, R4 ;  /* 0x0000000407067825 */ /* 0x002fce00078e0204 */
[----:B------:R-:W1:Y:S01]  /*0820*/  LDC.64 R4, c[0x0][0x3b0] ;  /* 0x0000ec00ff047b82 */ /* 0x000e620000000a00 */
[----:B------:R-:W2:Y:S01]  /*0830*/  LDG.E R7, desc[UR6][R6.64] ;  /* 0x0000000606077981 */ /* 0x000ea2000c1e1900 */
[----:B0-----:R-:W-:-:S04]  /*0840*/  IMAD R3, R3, UR9, R2 ;  /* 0x0000000903037c24 */ /* 0x001fc8000f8e0202 */
[----:B-1----:R-:W-:-:S05]  /*0850*/  IMAD.WIDE R2, R3, 0x4, R4 ;  /* 0x0000000403027825 */ /* 0x002fca00078e0204 */
[----:B--2---:R-:W-:Y:S01]  /*0860*/  STG.E desc[UR6][R2.64], R7 ;  /* 0x0000000702007986 */ /* 0x004fe2000c101906 */
[----:B------:R-:W-:Y:S05]  /*0870*/  EXIT ;  /* 0x000000000000794d */ /* 0x000fea0003800000 */
        .type           $_Z12propagator_FPfS_S_S_S_S_S_ffiiiiiiiii$__internal_accurate_pow,@function
        .size           $_Z12propagator_FPfS_S_S_S_S_S_ffiiiiiiiii$__internal_accurate_pow,(.L_x_119 - $_Z12propagator_FPfS_S_S_S_S_S_ffiiiiiiiii$__internal_accurate_pow)
$_Z12propagator_FPfS_S_S_S_S_S_ffiiiiiiiii$__internal_accurate_pow:
[----:B------:R-:W-:Y:S01]  /*0880*/  DADD R20, -RZ, |R6| ;  /* 0x00000000ff147229 */ /* 0x000fe20000000506 */
[----:B------:R-:W-:Y:S01]  /*0890*/  IMAD.MOV.U32 R16, RZ, RZ, RZ ;  /* 0x000000ffff107224 */ /* 0x000fe200078e00ff */
[----:B------:R-:W-:Y:S01]  /*08a0*/  MOV R15, 0x3ed0f5d2 ;  /* 0x3ed0f5d2000f7802 */ /* 0x000fe20000000f00 */
[----:B------:R-:W-:Y:S01]  /*08b0*/  IMAD.MOV.U32 R14, RZ, RZ, 0x41ad3b5a ;  /* 0x41ad3b5aff0e7424 */ /* 0x000fe200078e00ff */
[----:B------:R-:W-:Y:S01]  /*08c0*/  UMOV UR4, 0x7d2cafe2 ;  /* 0x7d2cafe200047882 */ /* 0x000fe20000000000 */
[----:B------:R-:W-:Y:S01]  /*08d0*/  UMOV UR5, 0x3eb0f5ff ;  /* 0x3eb0f5ff00057882 */ /* 0x000fe20000000000 */
[----:B------:R-:W-:Y:S01]  /*08e0*/  UMOV UR8, 0x3b39803f ;  /* 0x3b39803f00087882 */ /* 0x000fe20000000000 */
[----:B------:R-:W-:-:S03]  /*08f0*/  UMOV UR9, 0x3c7abc9e ;  /* 0x3c7abc9e00097882 */ /* 0x000fc60000000000 */
[----:B------:R-:W-:Y:S01]  /*0900*/  ISETP.GT.U32.AND P0, PT, R21, 0xfffff, PT ;  /* 0x000fffff1500780c */ /* 0x000fe20003f04070 */
[--C-:B------:R-:W-:Y:S01]  /*0910*/  IMAD.MOV.U32 R10, RZ, RZ, R21.reuse ;  /* 0x000000ffff0a7224 */ /* 0x100fe200078e0015 */
[----:B------:R-:W-:Y:S02]  /*0920*/  MOV R12, R20 ;  /* 0x00000014000c7202 */ /* 0x000fe40000000f00 */
[----:B------:R-:W-:-:S09]  /*0930*/  SHF.R.U32.HI R27, RZ, 0x14, R21 ;  /* 0x00000014ff1b7819 */ /* 0x000fd20000011615 */
[----:B------:R-:W-:-:S10]  /*0940*/  @!P0 DMUL R22, R20, 1.80143985094819840000e+16 ;  /* 0x4350000014168828 */ /* 0x000fd40000000000 */
[----:B------:R-:W-:Y:S01]  /*0950*/  @!P0 IMAD.MOV.U32 R10, RZ, RZ, R23 ;  /* 0x000000ffff0a8224 */ /* 0x000fe200078e0017 */
[----:B------:R-:W-:Y:S01]  /*0960*/  @!P0 LEA.HI R27, R23, 0xffffffca, RZ, 0xc ;  /* 0xffffffca171b8811 */ /* 0x000fe200078f60ff */
[----:B------:R-:W-:-:S03]  /*0970*/  @!P0 IMAD.MOV.U32 R12, RZ, RZ, R22 ;  /* 0x000000ffff0c8224 */ /* 0x000fc600078e0016 */
[----:B------:R-:W-:-:S04]  /*0980*/  LOP3.LUT R10, R10, 0x800fffff, RZ, 0xc0, !PT ;  /* 0x800fffff0a0a7812 */ /* 0x000fc800078ec0ff */
[----:B------:R-:W-:-:S04]  /*0990*/  LOP3.LUT R13, R10, 0x3ff00000, RZ, 0xfc, !PT ;  /* 0x3ff000000a0d7812 */ /* 0x000fc800078efcff */
[----:B------:R-:W-:-:S13]  /*09a0*/  ISETP.GE.U32.AND P1, PT, R13, 0x3ff6a09f, PT ;  /* 0x3ff6a09f0d00780c */ /* 0x000fda0003f26070 */
[----:B------:R-:W-:-:S05]  /*09b0*/  @P1 VIADD R11, R13, 0xfff00000 ;  /* 0xfff000000d0b1836 */ /* 0x000fca0000000000 */
[----:B------:R-:W-:-:S06]  /*09c0*/  @P1 MOV R13, R11 ;  /* 0x0000000b000d1202 */ /* 0x000fcc0000000f00 */
[C---:B------:R-:W-:Y:S02]  /*09d0*/  DADD R18, R12.reuse, 1 ;  /* 0x3ff000000c127429 */ /* 0x040fe40000000000 */
[----:B------:R-:W-:-:S04]  /*09e0*/  DADD R12, R12, -1 ;  /* 0xbff000000c0c7429 */ /* 0x000fc80000000000 */
[----:B------:R-:W0:Y:S02]  /*09f0*/  MUFU.RCP64H R17, R19 ;  /* 0x0000001300117308 */ /* 0x000e240000001800 */
[----:B0-----:R-:W-:-:S08]  /*0a00*/  DFMA R10, -R18, R16, 1 ;  /* 0x3ff00000120a742b */ /* 0x001fd00000000110 */
[----:B------:R-:W-:-:S08]  /*0a10*/  DFMA R10, R10, R10, R10 ;  /* 0x0000000a0a0a722b */ /* 0x000fd0000000000a */
[----:B------:R-:W-:-:S08]  /*0a20*/  DFMA R16, R16, R10, R16 ;  /* 0x0000000a1010722b */ /* 0x000fd00000000010 */
[----:B------:R-:W-:-:S08]  /*0a30*/  DMUL R10, R12, R16 ;  /* 0x000000100c0a7228 */ /* 0x000fd00000000000 */
[----:B------:R-:W-:-:S08]  /*0a40*/  DFMA R10, R12, R16, R10 ;  /* 0x000000100c0a722b */ /* 0x000fd0000000000a */
[----:B------:R-:W-:-:S08]  /*0a50*/  DMUL R24, R10, R10 ;  /* 0x0000000a0a187228 */ /* 0x000fd00000000000 */
[----:B------:R-:W-:Y:S01]  /*0a60*/  DFMA R14, R24, UR4, R14 ;  /* 0x00000004180e7c2b */ /* 0x000fe2000800000e */
[----:B------:R-:W-:Y:S01]  /*0a70*/  UMOV UR4, 0x75488a3f ;  /* 0x75488a3f00047882 */ /* 0x000fe20000000000 */
[----:B------:R-:W-:-:S06]  /*0a80*/  UMOV UR5, 0x3ef3b20a ;  /* 0x3ef3b20a00057882 */ /* 0x000fcc0000000000 */
[----:B------:R-:W-:Y:S01]  /*0a90*/  DFMA R18, R24, R14, UR4 ;  /* 0x0000000418127e2b */ /* 0x000fe2000800000e */
[----:B------:R-:W-:Y:S01]  /*0aa0*/  UMOV UR4, 0xe4faecd5 ;  /* 0xe4faecd500047882 */ /* 0x000fe20000000000 */
[----:B------:R-:W-:Y:S01]  /*0ab0*/  UMOV UR5, 0x3f1745cd ;  /* 0x3f1745cd00057882 */ /* 0x000fe20000000000 */
[----:B------:R-:W-:-:S05]  /*0ac0*/  DADD R14, R12, -R10 ;  /* 0x000000000c0e7229 */ /* 0x000fca000000080a */
[----:B------:R-:W-:Y:S01]  /*0ad0*/  DFMA R18, R24, R18, UR4 ;  /* 0x0000000418127e2b */ /* 0x000fe20008000012 */
[----:B------:R-:W-:Y:S01]  /*0ae0*/  UMOV UR4, 0x258a578b ;  /* 0x258a578b00047882 */ /* 0x000fe20000000000 */
[----:B------:R-:W-:Y:S01]  /*0af0*/  UMOV UR5, 0x3f3c71c7 ;  /* 0x3f3c71c700057882 */ /* 0x000fe20000000000 */
[----:B------:R-:W-:-:S05]  /*0b00*/  DADD R14, R14, R14 ;  /* 0x000000000e0e7229 */ /* 0x000fca000000000e */
[----:B------:R-:W-:Y:S01]  /*0b10*/  DFMA R18, R24, R18, UR4 ;  /* 0x0000000418127e2b */ /* 0x000fe20008000012 */
[----:B------:R-:W-:Y:S01]  /*0b20*/  UMOV UR4, 0x9242b910 ;  /* 0x9242b91000047882 */ /* 0x000fe20000000000 */
[----:B------:R-:W-:Y:S01]  /*0b30*/  UMOV UR5, 0x3f624924 ;  /* 0x3f62492400057882 */ /* 0x000fe20000000000 */
[----:B------:R-:W-:-:S05]  /*0b40*/  DFMA R14, R12, -R10, R14 ;  /* 0x8000000a0c0e722b */ /* 0x000fca000000000e */
[----:B------:R-:W-:Y:S01]  /*0b50*/  DFMA R18, R24, R18, UR4 ;  /* 0x0000000418127e2b */ /* 0x000fe20008000012 */
[----:B------:R-:W-:Y:S01]  /*0b60*/  UMOV UR4, 0x99999dfb ;  /* 0x99999dfb00047882 */ /* 0x000fe20000000000 */
[----:B------:R-:W-:Y:S01]  /*0b70*/  UMOV UR5, 0x3f899999 ;  /* 0x3f89999900057882 */ /* 0x000fe20000000000 */
[----:B------:R-:W-:-:S05]  /*0b80*/  DMUL R14, R16, R14 ;  /* 0x0000000e100e7228 */ /* 0x000fca0000000000 */
[----:B------:R-:W-:Y:S01]  /*0b90*/  DFMA R18, R24, R18, UR4 ;  /* 0x0000000418127e2b */ /* 0x000fe20008000012 */
[----:B------:R-:W-:Y:S01]  /*0ba0*/  UMOV UR4, 0x55555555 ;  /* 0x5555555500047882 */ /* 0x000fe20000000000 */
[----:B------:R-:W-:-:S03]  /*0bb0*/  UMOV UR5, 0x3fb55555 ;  /* 0x3fb5555500057882 */ /* 0x000fc60000000000 */
[----:B------:R-:W-:Y:S02]  /*0bc0*/  VIADD R23, R15, 0x100000 ;  /* 0x001000000f177836 */ /* 0x000fe40000000000 */
[----:B------:R-:W-:Y:S01]  /*0bd0*/  IMAD.MOV.U32 R22, RZ, RZ, R14 ;  /* 0x000000ffff167224 */ /* 0x000fe200078e000e */
[----:B------:R-:W-:-:S08]  /*0be0*/  DFMA R12, R24, R18, UR4 ;  /* 0x00000004180c7e2b */ /* 0x000fd00008000012 */
[----:B------:R-:W-:Y:S01]  /*0bf0*/  DADD R16, -R12, UR4 ;  /* 0x000000040c107e29 */ /* 0x000fe20008000100 */
[----:B------:R-:W-:Y:S01]  /*0c00*/  UMOV UR4, 0xb9e7b0 ;  /* 0x00b9e7b000047882 */ /* 0x000fe20000000000 */
[----:B------:R-:W-:-:S06]  /*0c10*/  UMOV UR5, 0x3c46a4cb ;  /* 0x3c46a4cb00057882 */ /* 0x000fcc0000000000 */
[----:B------:R-:W-:Y:S02]  /*0c20*/  DFMA R16, R24, R18, R16 ;  /* 0x000000121810722b */ /* 0x000fe40000000010 */
[----:B------:R-:W-:-:S08]  /*0c30*/  DMUL R18, R10, R10 ;  /* 0x0000000a0a127228 */ /* 0x000fd00000000000 */
[C---:B------:R-:W-:Y:S02]  /*0c40*/  DFMA R20, R10.reuse, R10, -R18 ;  /* 0x0000000a0a14722b */ /* 0x040fe40000000812 */
[----:B------:R-:W-:-:S06]  /*0c50*/  DMUL R24, R10, R18 ;  /* 0x000000120a187228 */ /* 0x000fcc0000000000 */
[----:B------:R-:W-:Y:S02]  /*0c60*/  DFMA R20, R10, R22, R20 ;  /* 0x000000160a14722b */ /* 0x000fe40000000014 */
[----:B------:R-:W-:Y:S01]  /*0c70*/  DADD R22, R16, -UR4 ;  /* 0x8000000410167e29 */ /* 0x000fe20008000000 */
[----:B------:R-:W-:Y:S01]  /*0c80*/  UMOV UR4, 0x80000000 ;  /* 0x8000000000047882 */ /* 0x000fe20000000000 */
[----:B------:R-:W-:Y:S01]  /*0c90*/  DFMA R16, R10, R18, -R24 ;  /* 0x000000120a10722b */ /* 0x000fe20000000818 */
[----:B------:R-:W-:-:S07]  /*0ca0*/  UMOV UR5, 0x43300000 ;  /* 0x4330000000057882 */ /* 0x000fce0000000000 */
[----:B------:R-:W-:Y:S02]  /*0cb0*/  DFMA R16, R14, R18, R16 ;  /* 0x000000120e10722b */ /* 0x000fe40000000010 */
[----:B------:R-:W-:-:S06]  /*0cc0*/  DADD R18, R12, R22 ;  /* 0x000000000c127229 */ /* 0x000fcc0000000016 */
[----:B------:R-:W-:Y:S02]  /*0cd0*/  DFMA R16, R10, R20, R16 ;  /* 0x000000140a10722b */ /* 0x000fe40000000010 */
[----:B------:R-:W-:Y:S02]  /*0ce0*/  DADD R20, R12, -R18 ;  /* 0x000000000c147229 */ /* 0x000fe40000000812 */
[----:B------:R-:W-:-:S06]  /*0cf0*/  DMUL R12, R18, R24 ;  /* 0x00000018120c7228 */ /* 0x000fcc0000000000 */
[----:B------:R-:W-:Y:S02]  /*0d00*/  DADD R22, R22, R20 ;  /* 0x0000000016167229 */ /* 0x000fe40000000014 */
[----:B------:R-:W-:-:S08]  /*0d10*/  DFMA R20, R18, R24, -R12 ;  /* 0x000000181214722b */ /* 0x000fd0000000080c */
[----:B------:R-:W-:-:S08]  /*0d20*/  DFMA R16, R18, R16, R20 ;  /* 0x000000101210722b */ /* 0x000fd00000000014 */
[----:B------:R-:W-:-:S08]  /*0d30*/  DFMA R22, R22, R24, R16 ;  /* 0x000000181616722b */ /* 0x000fd00000000010 */
[----:B------:R-:W-:-:S08]  /*0d40*/  DADD R16, R12, R22 ;  /* 0x000000000c107229 */ /* 0x000fd00000000016 */
[--C-:B------:R-:W-:Y:S02]  /*0d50*/  DADD R18, R10, R16.reuse ;  /* 0x000000000a127229 */ /* 0x100fe40000000010 */
[----:B------:R-:W-:-:S06]  /*0d60*/  DADD R12, R12, -R16 ;  /* 0x000000000c0c7229 */ /* 0x000fcc0000000810 */
[----:B------:R-:W-:Y:S02]  /*0d70*/  DADD R10, R10, -R18 ;  /* 0x000000000a0a7229 */ /* 0x000fe40000000812 */
[----:B------:R-:W-:-:S06]  /*0d80*/  DADD R12, R22, R12 ;  /* 0x00000000160c7229 */ /* 0x000fcc000000000c */
[----:B------:R-:W-:-:S08]  /*0d90*/  DADD R10, R16, R10 ;  /* 0x00000000100a7229 */ /* 0x000fd0000000000a */
[----:B------:R-:W-:Y:S01]  /*0da0*/  DADD R10, R12, R10 ;  /* 0x000000000c0a7229 */ /* 0x000fe2000000000a */
[C---:B------:R-:W-:Y:S01]  /*0db0*/  IADD3 R12, PT, PT, R27.reuse, -0x3ff, RZ ;  /* 0xfffffc011b0c7810 */ /* 0x040fe20007ffe0ff */
[----:B------:R-:W-:Y:S02]  /*0dc0*/  @P1 VIADD R12, R27, 0xfffffc02 ;  /* 0xfffffc021b0c1836 */ /* 0x000fe40000000000 */
[----:B------:R-:W-:-:S04]  /*0dd0*/  IMAD.MOV.U32 R13, RZ, RZ, 0x43300000 ;  /* 0x43300000ff0d7424 */ /* 0x000fc800078e00ff */
[----:B------:R-:W-:Y:S01]  /*0de0*/  DADD R16, R14, R10 ;  /* 0x000000000e107229 */ /* 0x000fe2000000000a */
[----:B------:R-:W-:-:S06]  /*0df0*/  LOP3.LUT R12, R12, 0x80000000, RZ, 0x3c, !PT ;  /* 0x800000000c0c7812 */ /* 0x000fcc00078e3cff */
[----:B------:R-:W-:Y:S01]  /*0e00*/  DADD R12, R12, -UR4 ;  /* 0x800000040c0c7e29 */ /* 0x000fe20008000000 */
[----:B------:R-:W-:Y:S01]  /*0e10*/  UMOV UR4, 0xfefa39ef ;  /* 0xfefa39ef00047882 */ /* 0x000fe20000000000 */
[----:B------:R-:W-:Y:S01]  /*0e20*/  DADD R14, R18, R16 ;  /* 0x00000000120e7229 */ /* 0x000fe20000000010 */
[----:B------:R-:W-:-:S07]  /*0e30*/  UMOV UR5, 0x3fe62e42 ;  /* 0x3fe62e4200057882 */ /* 0x000fce0000000000 */
[--C-:B------:R-:W-:Y:S02]  /*0e40*/  DFMA R10, R12, UR4, R14.reuse ;  /* 0x000000040c0a7c2b */ /* 0x100fe4000800000e */
[----:B------:R-:W-:-:S06]  /*0e50*/  DADD R20, R18, -R14 ;  /* 0x0000000012147229 */ /* 0x000fcc000000080e */
[----:B------:R-:W-:Y:S02]  /*0e60*/  DFMA R18, R12, -UR4, R10 ;  /* 0x800000040c127c2b */ /* 0x000fe4000800000a */
[----:B------:R-:W-:-:S06]  /*0e70*/  DADD R20, R16, R20 ;  /* 0x0000000010147229 */ /* 0x000fcc0000000014 */
[----:B------:R-:W-:-:S08]  /*0e80*/  DADD R18, -R14, R18 ;  /* 0x000000000e127229 */ /* 0x000fd00000000112 */
[----:B------:R-:W-:-:S08]  /*0e90*/  DADD R18, R20, -R18 ;  /* 0x0000000014127229 */ /* 0x000fd00000000812 */
[----:B------:R-:W-:-:S08]  /*0ea0*/  DFMA R18, R12, UR8, R18 ;  /* 0x000000080c127c2b */ /* 0x000fd00008000012 */
[----:B------:R-:W-:-:S08]  /*0eb0*/  DADD R12, R10, R18 ;  /* 0x000000000a0c7229 */ /* 0x000fd00000000012 */
[----:B------:R-:W-:Y:S02]  /*0ec0*/  DADD R10, R10, -R12 ;  /* 0x000000000a0a7229 */ /* 0x000fe4000000080c */
[----:B------:R-:W-:-:S06]  /*0ed0*/  DMUL R16, R12, 2 ;  /* 0x400000000c107828 */ /* 0x000fcc0000000000 */
[----:B------:R-:W-:Y:S02]  /*0ee0*/  DADD R18, R18, R10 ;  /* 0x0000000012127229 */ /* 0x000fe4000000000a */
[----:B------:R-:W-:Y:S01]  /*0ef0*/  DFMA R12, R12, 2, -R16 ;  /* 0x400000000c0c782b */ /* 0x000fe20000000810 */
[----:B------:R-:W-:Y:S01]  /*0f00*/  MOV R10, 0x652b82fe ;  /* 0x652b82fe000a7802 */ /* 0x000fe20000000f00 */
[----:B------:R-:W-:-:S06]  /*0f10*/  IMAD.MOV.U32 R11, RZ, RZ, 0x3ff71547 ;  /* 0x3ff71547ff0b7424 */ /* 0x000fcc00078e00ff */
[----:B------:R-:W-:-:S08]  /*0f20*/  DFMA R18, R18, 2, R12 ;  /* 0x400000001212782b */ /* 0x000fd0000000000c */
[----:B------:R-:W-:-:S08]  /*0f30*/  DADD R12, R16, R18 ;  /* 0x00000000100c7229 */ /* 0x000fd00000000012 */
[----:B------:R-:W-:Y:S02]  /*0f40*/  DFMA R10, R12, R10, 6.75539944105574400000e+15 ;  /* 0x433800000c0a742b */ /* 0x000fe4000000000a */
[----:B------:R-:W-:Y:S01]  /*0f50*/  FSETP.GEU.AND P0, PT, |R13|, 4.1917929649353027344, PT ;  /* 0x4086232b0d00780b */ /* 0x000fe20003f0e200 */
[----:B------:R-:W-:-:S05]  /*0f60*/  DADD R16, R16, -R12 ;  /* 0x0000000010107229 */ /* 0x000fca000000080c */
[----:B------:R-:W-:-:S03]  /*0f70*/  DADD R14, R10, -6.75539944105574400000e+15 ;  /* 0xc33800000a0e7429 */ /* 0x000fc60000000000 */
[----:B------:R-:W-:-:S05]  /*0f80*/  DADD R18, R18, R16 ;  /* 0x0000000012127229 */ /* 0x000fca0000000010 */
[----:B------:R-:W-:Y:S01]  /*0f90*/  DFMA R20, R14, -UR4, R12 ;  /* 0x800000040e147c2b */ /* 0x000fe2000800000c */
[----:B------:R-:W-:Y:S01]  /*0fa0*/  UMOV UR4, 0x3b39803f ;  /* 0x3b39803f00047882 */ /* 0x000fe20000000000 */
[----:B------:R-:W-:-:S06]  /*0fb0*/  UMOV UR5, 0x3c7abc9e ;  /* 0x3c7abc9e00057882 */ /* 0x000fcc0000000000 */
[----:B------:R-:W-:Y:S01]  /*0fc0*/  DFMA R14, R14, -UR4, R20 ;  /* 0x800000040e0e7c2b */ /* 0x000fe20008000014 */
[----:B------:R-:W-:Y:S01]  /*0fd0*/  UMOV UR4, 0x69ce2bdf ;  /* 0x69ce2bdf00047882 */ /* 0x000fe20000000000 */
[----:B------:R-:W-:Y:S01]  /*0fe0*/  IMAD.MOV.U32 R20, RZ, RZ, -0x35dec16 ;  /* 0xfca213eaff147424 */ /* 0x000fe200078e00ff */
[----:B------:R-:W-:Y:S01]  /*0ff0*/  MOV R21, 0x3e928af3 ;  /* 0x3e928af300157802 */ /* 0x000fe20000000f00 */
[----:B------:R-:W-:-:S05]  /*1000*/  UMOV UR5, 0x3e5ade15 ;  /* 0x3e5ade1500057882 */ /* 0x000fca0000000000 */
[----:B------:R-:W-:Y:S01]  /*1010*/  DFMA R20, R14, UR4, R20 ;  /* 0x000000040e147c2b */ /* 0x000fe20008000014 */
[----:B------:R-:W-:Y:S01]  /*1020*/  UMOV UR4, 0x62401315 ;  /* 0x6240131500047882 */ /* 0x000fe20000000000 */
[----:B------:R-:W-:-:S06]  /*1030*/  UMOV UR5, 0x3ec71dee ;  /* 0x3ec71dee00057882 */ /* 0x000fcc0000000000 */
[----:B------:R-:W-:Y:S01]  /*1040*/  DFMA R20, R14, R20, UR4 ;  /* 0x000000040e147e2b */ /* 0x000fe20008000014 */
        /* <DEDUP_REMOVED lines=20> */
[----:B------:R-:W-:-:S08]  /*1190*/  DFMA R20, R14, R20, UR4 ;  /* 0x000000040e147e2b */ /* 0x000fd00008000014 */
[----:B------:R-:W-:-:S08]  /*11a0*/  DFMA R20, R14, R20, 1 ;  /* 0x3ff000000e14742b */ /* 0x000fd00000000014 */
[----:B------:R-:W-:-:S10]  /*11b0*/  DFMA R14, R14, R20, 1 ;  /* 0x3ff000000e0e742b */ /* 0x000fd40000000014 */
[----:B------:R-:W-:Y:S02]  /*11c0*/  IMAD R17, R10, 0x100000, R15 ;  /* 0x001000000a117824 */ /* 0x000fe400078e020f */
[----:B------:R-:W-:Y:S01]  /*11d0*/  IMAD.MOV.U32 R16, RZ, RZ, R14 ;  /* 0x000000ffff107224 */ /* 0x000fe200078e000e */
[----:B------:R-:W-:Y:S06]  /*11e0*/  @!P0 BRA `(.L_x_5) ;  /* 0x0000000000308947 */ /* 0x000fec0003800000 */
[----:B------:R-:W-:Y:S01]  /*11f0*/  FSETP.GEU.AND P1, PT, |R13|, 4.2275390625, PT ;  /* 0x408748000d00780b */ /* 0x000fe20003f2e200 */
[C---:B------:R-:W-:Y:S02]  /*1200*/  DADD R16, R12.reuse, +INF ;  /* 0x7ff000000c107429 */ /* 0x040fe40000000000 */
[----:B------:R-:W-:-:S08]  /*1210*/  DSETP.GEU.AND P0, PT, R12, RZ, PT ;  /* 0x000000ff0c00722a */ /* 0x000fd00003f0e000 */
[----:B------:R-:W-:Y:S02]  /*1220*/  FSEL R16, R16, RZ, P0 ;  /* 0x000000ff10107208 */ /* 0x000fe40000000000 */
[----:B------:R-:W-:Y:S02]  /*1230*/  @!P1 LEA.HI R11, R10, R10, RZ, 0x1 ;  /* 0x0000000a0a0b9211 */ /* 0x000fe400078f08ff */
[----:B------:R-:W-:Y:S02]  /*1240*/  FSEL R17, R17, RZ, P0 ;  /* 0x000000ff11117208 */ /* 0x000fe40000000000 */
[----:B------:R-:W-:-:S04]  /*1250*/  @!P1 SHF.R.S32.HI R11, RZ, 0x1, R11 ;  /* 0x00000001ff0b9819 */ /* 0x000fc8000001140b */
[----:B------:R-:W-:Y:S01]  /*1260*/  @!P1 IADD3 R10, PT, PT, R10, -R11, RZ ;  /* 0x8000000b0a0a9210 */ /* 0x000fe20007ffe0ff */
[----:B------:R-:W-:-:S03]  /*1270*/  @!P1 IMAD R15, R11, 0x100000, R15 ;  /* 0x001000000b0f9824 */ /* 0x000fc600078e020f */
[----:B------:R-:W-:Y:S01]  /*1280*/  @!P1 LEA R11, R10, 0x3ff00000, 0x14 ;  /* 0x3ff000000a0b9811 */ /* 0x000fe200078ea0ff */
[----:B------:R-:W-:-:S06]  /*1290*/  @!P1 IMAD.MOV.U32 R10, RZ, RZ, RZ ;  /* 0x000000ffff0a9224 */ /* 0x000fcc00078e00ff */
[----:B------:R-:W-:-:S11]  /*12a0*/  @!P1 DMUL R16, R14, R10 ;  /* 0x0000000a0e109228 */ /* 0x000fd60000000000 */
.L_x_5:
[----:B------:R-:W-:Y:S01]  /*12b0*/  DFMA R18, R18, R16, R16 ;  /* 0x000000101212722b */ /* 0x000fe20000000010 */
[----:B------:R-:W-:Y:S01]  /*12c0*/  MOV R10, R0 ;  /* 0x00000000000a7202 */ /* 0x000fe20000000f00 */
[----:B------:R-:W-:Y:S01]  /*12d0*/  DSETP.NEU.AND P0, PT, |R16|, +INF , PT ;  /* 0x7ff000001000742a */ /* 0x000fe20003f0d200 */
[----:B------:R-:W-:-:S07]  /*12e0*/  IMAD.MOV.U32 R11, RZ, RZ, 0x0 ;  /* 0x00000000ff0b7424 */ /* 0x000fce00078e00ff */
[----:B------:R-:W-:Y:S02]  /*12f0*/  FSEL R12, R16, R18, !P0 ;  /* 0x00000012100c7208 */ /* 0x000fe40004000000 */
[----:B------:R-:W-:Y:S01]  /*1300*/  FSEL R13, R17, R19, !P0 ;  /* 0x00000013110d7208 */ /* 0x000fe20004000000 */
[----:B------:R-:W-:Y:S06]  /*1310*/  RET.REL.NODEC R10 `(_Z12propagator_FPfS_S_S_S_S_S_ffiiiiiiiii) ;  /* 0xffffffec0a387950 */ /* 0x000fec0003c3ffff */
.L_x_6:
[----:B------:R-:W-:-:S00]  /*1320*/  BRA `(.L_x_6) ;  /* 0xfffffffc00fc7947 */ /* 0x000fc0000383ffff */
[----:B------:R-:W-:-:S00]  /*1330*/  NOP ;  /* 0x0000000000007918 */ /* 0x000fc00000000000 */
        /* <DEDUP_REMOVED lines=12> */
.L_x_119:


//--------------------- .text._Z6ZETA_FPfS_S_S_S_S_S_S_S_S_S_iiffi --------------------------
	.section	.text._Z6ZETA_FPfS_S_S_S_S_S_S_S_S_S_iiffi,"ax",@progbits
	.align	128
        .global         _Z6ZETA_FPfS_S_S_S_S_S_S_S_S_S_iiffi
        .type           _Z6ZETA_FPfS_S_S_S_S_S_S_S_S_S_iiffi,@function
        .size           _Z6ZETA_FPfS_S_S_S_S_S_S_S_S_S_iiffi,(.L_x_121 - _Z6ZETA_FPfS_S_S_S_S_S_S_S_S_S_iiffi)
        .other          _Z6ZETA_FPfS_S_S_S_S_S_S_S_S_S_iiffi,@"STO_CUDA_ENTRY STV_DEFAULT"
_Z6ZETA_FPfS_S_S_S_S_S_S_S_S_S_iiffi:
.text._Z6ZETA_FPfS_S_S_S_S_S_S_S_S_S_iiffi:
[----:B------:R-:W-:Y:S01]  /*0000*/  LDC R1, c[0x0][0x37c] ;  /* 0x0000df00ff017b82 */ /* 0x000fe20000000800 */
[----:B------:R-:W0:Y:S01]  /*0010*/  S2R R2, SR_TID.X ;  /* 0x0000000000027919 */ /* 0x000e220000002100 */
[----:B------:R-:W1:Y:S01]  /*0020*/  LDCU.64 UR8, c[0x0][0x3d8] ;  /* 0x00007b00ff0877ac */ /* 0x000e620008000a00 */
[----:B------:R-:W0:Y:S01]  /*0030*/  S2R R3, SR_CTAID.X ;  /* 0x0000000000037919 */ /* 0x000e220000002500 */
[----:B------:R-:W0:Y:S01]  /*0040*/  LDCU UR5, c[0x0][0x360] ;  /* 0x00006c00ff0577ac */ /* 0x000e220008000800 */
[----:B------:R-:W2:Y:S01]  /*0050*/  S2R R0, SR_TID.Y ;  /* 0x0000000000007919 */ /* 0x000ea20000002200 */
[----:B------:R-:W2:Y:S01]  /*0060*/  LDCU UR6, c[0x0][0x364] ;  /* 0x00006c80ff0677ac */ /* 0x000ea20008000800 */
[----:B------:R-:W2:Y:S01]  /*0070*/  S2R R5, SR_CTAID.Y ;  /* 0x0000000000057919 */ /* 0x000ea20000002600 */
[----:B-1----:R-:W-:Y:S01]  /*0080*/  UIADD3 UR4, UPT, UPT, UR8, -0x1, URZ ;  /* 0xffffffff08047890 */ /* 0x002fe2000fffe0ff */
[----:B0-----:R-:W-:-:S05]  /*0090*/  IMAD R2, R3, UR5, R2 ;  /* 0x0000000503027c24 */ /* 0x001fca000f8e0202 */
[C---:B------:R-:W-:Y:S01]  /*00a0*/  ISETP.GE.AND P0, PT, R2.reuse, UR4, PT ;  /* 0x0000000402007c0c */ /* 0x040fe2000bf06270 */
[----:B------:R-:W-:Y:S01]  /*00b0*/  UIADD3 UR4, UPT, UPT, UR9, -0x1, URZ ;  /* 0xffffffff09047890 */ /* 0x000fe2000fffe0ff */
[----:B--2---:R-:W-:Y:S02]  /*00c0*/  IMAD R3, R5, UR6, R0 ;  /* 0x0000000605037c24 */ /* 0x004fe4000f8e0200 */
[----:B------:R-:W-:-:S04]  /*00d0*/  ISETP.LT.OR P0, PT, R2, 0x1, P0 ;  /* 0x000000010200780c */ /* 0x000fc80000701670 */
[----:B------:R-:W-:-:S04]  /*00e0*/  ISETP.EQ.OR P0, PT, R3, RZ, P0 ;  /* 0x000000ff0300720c */ /* 0x000fc80000702670 */
[----:B------:R-:W-:-:S13]  /*00f0*/  ISETP.GE.OR P0, PT, R3, UR4, P0 ;  /* 0x0000000403007c0c */ /* 0x000fda0008706670 */
[----:B------:R-:W-:Y:S05]  /*0100*/  @P0 EXIT ;  /* 0x000000000000094d */ /* 0x000fea0003800000 */
[----:B------:R-:W0:Y:S02]  /*0110*/  LDCU UR6, c[0x0][0x3e8] ;  /* 0x00007d00ff0677ac */ /* 0x000e240008000800 */
[----:B0-----:R-:W-:Y:S02]  /*0120*/  ULOP3.LUT UR4, URZ, UR6, URZ, 0x33, !UPT ;  /* 0x00000006ff047292 */ /* 0x001fe4000f8e33ff */
[----:B------:R-:W-:Y:S02]  /*0130*/  ISETP.GE.AND P1, PT, R2, UR6, PT ;  /* 0x0000000602007c0c */ /* 0x000fe4000bf26270 */
[----:B------:R-:W-:Y:S02]  /*0140*/  UIADD3 UR5, UPT, UPT, UR4, UR9, URZ ;  /* 0x0000000904057290 */ /* 0x000fe4000fffe0ff */
[----:B------:R-:W-:-:S04]  /*0150*/  UIADD3 UR4, UPT, UPT, UR4, UR8, URZ ;  /* 0x0000000804047290 */ /* 0x000fc8000fffe0ff */
[----:B------:R-:W-:-:S04]  /*0160*/  ISETP.GT.AND P0, PT, R3, UR5, PT ;  /* 0x0000000503007c0c */ /* 0x000fc8000bf04270 */
[----:B------:R-:W-:-:S03]  /*0170*/  ISETP.LE.AND P0, PT, R2, UR4, !P0 ;  /* 0x0000000402007c0c */ /* 0x000fc6000c703270 */
[----:B------:R-:W0:Y:S10]  /*0180*/  LDCU.64 UR4, c[0x0][0x358] ;  /* 0x00006b00ff0477ac */ /* 0x000e340008000a00 */
[----:B0-----:R-:W-:Y:S05]  /*0190*/  @P0 EXIT P1 ;  /* 0x000000000000094d */ /* 0x001fea0000800000 */
[----:B------:R-:W0:Y:S01]  /*01a0*/  LDCU.64 UR6, c[0x0][0x3a8] ;  /* 0x00007500ff0677ac */ /* 0x000e220008000a00 */
[----:B------:R-:W-:-:S05]  /*01b0*/  IMAD R5, R3, UR8, RZ ;  /* 0x0000000803057c24 */ /* 0x000fca000f8e02ff */
[----:B------:R-:W-:-:S04]  /*01c0*/  IADD3 R8, P0, PT, R2, R5, RZ ;  /* 0x0000000502087210 */ /* 0x000fc80007f1e0ff */
[----:B------:R-:W-:Y:S01]  /*01d0*/  LEA.HI.X.SX32 R7, R5, RZ, 0x1, P0 ;  /* 0x000000ff05077211 */ /* 0x000fe200000f0eff */
[----:B------:R-:W-:-:S03]  /*01e0*/  IMAD.SHL.U32 R9, R8, 0x4, RZ ;  /* 0x0000000408097824 */ /* 0x000fc600078e00ff */
[----:B------:R-:W-:Y:S02]  /*01f0*/  SHF.L.U64.HI R8, R8, 0x2, R7 ;  /* 0x0000000208087819 */ /* 0x000fe40000010207 */
[----:B------:R-:W1:Y:S01]  /*0200*/  LDC R7, c[0x0][0x3e0] ;  /* 0x0000f800ff077b82 */ /* 0x000e620000000800 */
[----:B0-----:R-:W-:-:S04]  /*0210*/  IADD3 R10, P0, PT, R9, UR6, RZ ;  /* 0x00000006090a7c10 */ /* 0x001fc8000ff1e0ff */
[----:B------:R-:W-:-:S05]  /*0220*/  IADD3.X R11, PT, PT, R8, UR7, RZ, P0, !PT ;  /* 0x00000007080b7c10 */ /* 0x000fca00087fe4ff */
[----:B------:R-:W2:Y:S04]  /*0230*/  LDG.E R0, desc[UR4][R10.64+0x4] ;  /* 0x000004040a007981 */ /* 0x000ea8000c1e1900 */
[----:B------:R-:W2:Y:S01]  /*0240*/  LDG.E R13, desc[UR4][R10.64+-0x4] ;  /* 0xfffffc040a0d7981 */ /* 0x000ea2000c1e1900 */
[----:B------:R-:W-:Y:S01]  /*0250*/  BSSY.RECONVERGENT B0, `(.L_x_7) ;  /* 0x000000e000007945 */ /* 0x000fe20003800200 */
[----:B-1----:R-:W-:-:S04]  /*0260*/  FADD R7, R7, R7 ;  /* 0x0000000707077221 */ /* 0x002fc80000000000 */
[----:B------:R-:W0:Y:S02]  /*0270*/  MUFU.RCP R4, R7 ;  /* 0x0000000700047308 */ /* 0x000e240000001000 */
[----:B0-----:R-:W-:-:S04]  /*0280*/  FFMA R15, -R7, R4, 1 ;  /* 0x3f800000070f7423 */ /* 0x001fc80000000104 */
[----:B------:R-:W-:Y:S01]  /*0290*/  FFMA R15, R4, R15, R4 ;  /* 0x0000000f040f7223 */ /* 0x000fe20000000004 */
[----:B--2---:R-:W-:-:S04]  /*02a0*/  FADD R0, R0, -R13 ;  /* 0x8000000d00007221 */ /* 0x004fc80000000000 */
[----:B------:R-:W0:Y:S01]  /*02b0*/  FCHK P0, R0, R7 ;  /* 0x0000000700007302 */ /* 0x000e220000000000 */
[----:B------:R-:W-:-:S04]  /*02c0*/  FFMA R4, R0, R15, RZ ;  /* 0x0000000f00047223 */ /* 0x000fc800000000ff */
[----:B------:R-:W-:-:S04]  /*02d0*/  FFMA R6, -R7, R4, R0 ;  /* 0x0000000407067223 */ /* 0x000fc80000000100 */
[----:B------:R-:W-:Y:S01]  /*02e0*/  FFMA R4, R15, R6, R4 ;  /* 0x000000060f047223 */ /* 0x000fe20000000004 */
[----:B0-----:R-:W-:Y:S06]  /*02f0*/  @!P0 BRA `(.L_x_8) ;  /* 0x00000000000c8947 */ /* 0x001fec0003800000 */
[----:B------:R-:W-:-:S07]  /*0300*/  MOV R6, 0x320 ;  /* 0x0000032000067802 */ /* 0x000fce0000000f00 */
[----:B------:R-:W-:Y:S05]  /*0310*/  CALL.REL.NOINC `($__internal_1_$__cuda_sm3x_div_rn_noftz_f32_slowpath) ;  /* 0x0000000c00ac7944 */ /* 0x000fea0003c00000 */
[----:B------:R-:W-:-:S07]  /*0320*/  IMAD.MOV.U32 R4, RZ, RZ, R13 ;  /* 0x000000ffff047224 */ /* 0x000fce00078e000d */
.L_x_8:
[----:B------:R-:W-:Y:S05]  /*0330*/  BSYNC.RECONVERGENT B0 ;  /* 0x0000000000007941 */ /* 0x000fea0003800200 */
.L_x_7:
[----:B------:R-:W0:Y:S01]  /*0340*/  LDCU UR6, c[0x0][0x3d8] ;  /* 0x00007b00ff0677ac */ /* 0x000e220008000800 */
[----:B------:R-:W1:Y:S01]  /*0350*/  LDC.64 R12, c[0x0][0x3b0] ;  /* 0x0000ec00ff0c7b82 */ /* 0x000e620000000a00 */
[----:B0-----:R-:W-:Y:S02]  /*0360*/  VIADD R5, R5, UR6 ;  /* 0x0000000605057c36 */ /* 0x001fe40008000000 */
[----:B------:R-:W-:Y:S02]  /*0370*/  IMAD R0, RZ, RZ, -UR6 ;  /* 0x80000006ff007e24 */ /* 0x000fe4000f8e02ff */
[--C-:B------:R-:W-:Y:S02]  /*0380*/  IMAD.IADD R11, R2, 0x1, R5.reuse ;  /* 0x00000001020b7824 */ /* 0x100fe400078e0205 */
[----:B------:R-:W-:Y:S02]  /*0390*/  IMAD R15, R0, 0x2, R5 ;  /* 0x00000002000f7824 */ /* 0x000fe400078e0205 */
[----:B-1----:R-:W-:-:S04]  /*03a0*/  IMAD.WIDE R10, R11, 0x4, R12 ;  /* 0x000000040b0a7825 */ /* 0x002fc800078e020c */
[----:B------:R-:W-:Y:S02]  /*03b0*/  IMAD.IADD R5, R2, 0x1, R15 ;  /* 0x0000000102057824 */ /* 0x000fe400078e020f */
[----:B------:R-:W2:Y:S02]  /*03c0*/  LDG.E R10, desc[UR4][R10.64] ;  /* 0x000000040a0a7981 */ /* 0x000ea4000c1e1900 */
[----:B------:R-:W-:-:S06]  /*03d0*/  IMAD.WIDE R12, R5, 0x4, R12 ;  /* 0x00000004050c7825 */ /* 0x000fcc00078e020c */
[----:B------:R-:W2:Y:S01]  /*03e0*/  LDG.E R13, desc[UR4][R12.64] ;  /* 0x000000040c0d7981 */ /* 0x000ea2000c1e1900 */
[----:B------:R-:W0:Y:S01]  /*03f0*/  MUFU.RCP R6, R7 ;  /* 0x0000000700067308 */ /* 0x000e220000001000 */
[----:B------:R-:W-:Y:S01]  /*0400*/  BSSY.RECONVERGENT B0, `(.L_x_9) ;  /* 0x000000c000007945 */ /* 0x000fe20003800200 */
        /* <DEDUP_REMOVED lines=11> */
.L_x_10:
[----:B------:R-:W-:Y:S05]  /*04c0*/  BSYNC.RECONVERGENT B0 ;  /* 0x0000000000007941 */ /* 0x000fea0003800200 */
.L_x_9:
[----:B------:R-:W0:Y:S01]  /*04d0*/  LDC.64 R20, c[0x0][0x380] ;  /* 0x0000e000ff147b82 */ /* 0x000e220000000a00 */
[----:B------:R-:W1:Y:S01]  /*04e0*/  LDCU UR8, c[0x0][0x3d8] ;  /* 0x00007b00ff0877ac */ /* 0x000e620008000800 */
[----:B------:R-:W2:Y:S01]  /*04f0*/  LDCU.64 UR6, c[0x0][0x380] ;  /* 0x00007000ff0677ac */ /* 0x000ea20008000a00 */
[----:B-1----:R-:W-:Y:S01]  /*0500*/  VIADD R7, R5, UR8 ;  /* 0x0000000805077c36 */ /* 0x002fe20008000000 */
[----:B--2---:R-:W-:-:S03]  /*0510*/  IADD3 R10, P0, PT, R9, UR6, RZ ;  /* 0x00000006090a7c10 */ /* 0x004fc6000ff1e0ff */
[----:B0-----:R-:W-:Y:S01]  /*0520*/  IMAD.WIDE R20, R7, 0x4, R20 ;  /* 0x0000000407147825 */ /* 0x001fe200078e0214 */
[----:B------:R-:W0:Y:S04]  /*0530*/  LDCU UR6, c[0x0][0x3e4] ;  /* 0x00007c80ff0677ac */ /* 0x000e280008000800 */
[----:B------:R-:W2:Y:S01]  /*0540*/  LDG.E R22, desc[UR4][R20.64] ;  /* 0x0000000414167981 */ /* 0x000ea2000c1e1900 */
[----:B------:R-:W-:-:S05]  /*0550*/  IADD3.X R11, PT, PT, R8, UR7, RZ, P0, !PT ;  /* 0x00000007080b7c10 */ /* 0x000fca00087fe4ff */
[----:B------:R-:W3:Y:S04]  /*0560*/  LDG.E R0, desc[UR4][R10.64+0x4] ;  /* 0x000004040a007981 */ /* 0x000ee8000c1e1900 */
[----:B------:R-:W4:Y:S01]  /*0570*/  LDG.E R23, desc[UR4][R10.64+-0x4] ;  /* 0xfffffc040a177981 */ /* 0x000f22000c1e1900 */
[----:B------:R-:W-:Y:S01]  /*0580*/  IMAD.MOV.U32 R12, RZ, RZ, 0x1 ;  /* 0x00000001ff0c7424 */ /* 0x000fe200078e00ff */
[----:B------:R-:W-:Y:S01]  /*0590*/  BSSY.RECONVERGENT B0, `(.L_x_11) ;  /* 0x000001d000007945 */ /* 0x000fe20003800200 */
[----:B0-----:R-:W0:Y:S08]  /*05a0*/  F2F.F64.F32 R18, UR6 ;  /* 0x0000000600127d10 */ /* 0x001e300008201800 */
[----:B0-----:R-:W0:Y:S02]  /*05b0*/  MUFU.RCP64H R13, R19 ;  /* 0x00000013000d7308 */ /* 0x001e240000001800 */
[----:B0-----:R-:W-:-:S08]  /*05c0*/  DFMA R8, -R18, R12, 1 ;  /* 0x3ff000001208742b */ /* 0x001fd0000000010c */
[----:B------:R-:W-:-:S08]  /*05d0*/  DFMA R14, R8, R8, R8 ;  /* 0x00000008080e722b */ /* 0x000fd00000000008 */
[----:B------:R-:W-:-:S08]  /*05e0*/  DFMA R14, R12, R14, R12 ;  /* 0x0000000e0c0e722b */ /* 0x000fd0000000000c */
[----:B------:R-:W-:-:S08]  /*05f0*/  DFMA R12, -R18, R14, 1 ;  /* 0x3ff00000120c742b */ /* 0x000fd0000000010e */
[----:B------:R-:W-:Y:S01]  /*0600*/  DFMA R12, R14, R12, R14 ;  /* 0x0000000c0e0c722b */ /* 0x000fe2000000000e */
[----:B--2---:R-:W0:Y:S08]  /*0610*/  F2F.F64.F32 R16, R22 ;  /* 0x0000001600107310 */ /* 0x004e300000201800 */
[----:B---3--:R-:W1:Y:S01]  /*0620*/  F2F.F64.F32 R8, R0 ;  /* 0x0000000000087310 */ /* 0x008e620000201800 */
[----:B0-----:R-:W-:-:S07]  /*0630*/  DADD R16, R16, R16 ;  /* 0x0000000010107229 */ /* 0x001fce0000000010 */
[----:B----4-:R-:W0:Y:S01]  /*0640*/  F2F.F64.F32 R10, R23 ;  /* 0x00000017000a7310 */ /* 0x010e220000201800 */
[----:B-1----:R-:W-:-:S08]  /*0650*/  DADD R8, R8, -R16 ;  /* 0x0000000008087229 */ /* 0x002fd00000000810 */
[----:B0-----:R-:W-:-:S08]  /*0660*/  DADD R10, R8, R10 ;  /* 0x00000000080a7229 */ /* 0x001fd0000000000a */
[----:B------:R-:W-:Y:S02]  /*0670*/  DMUL R8, R10, R12 ;  /* 0x0000000c0a087228 */ /* 0x000fe40000000000 */
[----:B------:R-:W-:-:S06]  /*0680*/  FSETP.GEU.AND P1, PT, |R11|, 6.5827683646048100446e-37, PT ;  /* 0x036000000b00780b */ /* 0x000fcc0003f2e200 */
[----:B------:R-:W-:-:S08]  /*0690*/  DFMA R14, -R18, R8, R10 ;  /* 0x00000008120e722b */ /* 0x000fd0000000010a */
[----:B------:R-:W-:-:S10]  /*06a0*/  DFMA R8, R12, R14, R8 ;  /* 0x0000000e0c08722b */ /* 0x000fd40000000008 */
[----:B------:R-:W-:-:S05]  /*06b0*/  FFMA R0, RZ, R19, R9 ;  /* 0x00000013ff007223 */ /* 0x000fca0000000009 */
[----:B------:R-:W-:-:S13]  /*06c0*/  FSETP.GT.AND P0, PT, |R0|, 1.469367938527859385e-39, PT ;  /* 0x001000000000780b */ /* 0x000fda0003f04200 */
[----:B------:R-:W-:Y:S05]  /*06d0*/  @P0 BRA P1, `(.L_x_12) ;  /* 0x0000000000200947 */ /* 0x000fea0000800000 */
[----:B------:R-:W-:Y:S01]  /*06e0*/  IMAD.MOV.U32 R14, RZ, RZ, R10 ;  /* 0x000000ffff0e7224 */ /* 0x000fe200078e000a */
[----:B------:R-:W-:Y:S01]  /*06f0*/  MOV R10, R18 ;  /* 0x00000012000a7202 */ /* 0x000fe20000000f00 */
[----:B------:R-:W-:Y:S01]  /*0700*/  IMAD.MOV.U32 R15, RZ, RZ, R11 ;  /* 0x000000ffff0f7224 */ /* 0x000fe200078e000b */
[----:B------:R-:W-:Y:S01]  /*0710*/  MOV R0, 0x740 ;  /* 0x0000074000007802 */ /* 0x000fe20000000f00 */
[----:B------:R-:W-:-:S07]  /*0720*/  IMAD.MOV.U32 R11, RZ, RZ, R19 ;  /* 0x000000ffff0b7224 */ /* 0x000fce00078e0013 */
[----:B------:R-:W-:Y:S05]  /*0730*/  CALL.REL.NOINC `($__internal_0_$__cuda_sm20_div_rn_f64_full) ;  /* 0x0000000400307944 */ /* 0x000fea0003c00000 */
[----:B------:R-:W-:Y:S02]  /*0740*/  IMAD.MOV.U32 R8, RZ, RZ, R10 ;  /* 0x000000ffff087224 */ /* 0x000fe400078e000a */
[----:B------:R-:W-:-:S07]  /*0750*/  IMAD.MOV.U32 R9, RZ, RZ, R11 ;  /* 0x000000ffff097224 */ /* 0x000fce00078e000b */
.L_x_12:
[----:B------:R-:W-:Y:S05]  /*0760*/  BSYNC.RECONVERGENT B0 ;  /* 0x0000000000007941 */ /* 0x000fea0003800200 */
.L_x_11:
[----:B------:R-:W0:Y:S08]  /*0770*/  LDC R11, c[0x0][0x3d8] ;  /* 0x0000f600ff0b7b82 */ /* 0x000e300000000800 */
[----:B------:R-:W1:Y:S01]  /*0780*/  LDC.64 R14, c[0x0][0x380] ;  /* 0x0000e000ff0e7b82 */ /* 0x000e620000000a00 */
[----:B0-----:R-:W-:-:S06]  /*0790*/  IMAD.WIDE R20, R11, 0x4, R20 ;  /* 0x000000040b147825 */ /* 0x001fcc00078e0214 */
[----:B------:R-:W2:Y:S01]  /*07a0*/  LDG.E R20, desc[UR4][R20.64] ;  /* 0x0000000414147981 */ /* 0x000ea2000c1e1900 */
[----:B-1----:R-:W-:-:S05]  /*07b0*/  IMAD.WIDE R14, R5, 0x4, R14 ;  /* 0x00000004050e7825 */ /* 0x002fca00078e020e */
[----:B------:R0:W3:Y:S01]  /*07c0*/  LDG.E R0, desc[UR4][R14.64] ;  /* 0x000000040e007981 */ /* 0x0000e2000c1e1900 */
[----:B------:R-:W1:Y:S01]  /*07d0*/  MUFU.RCP64H R23, R19 ;  /* 0x0000001300177308 */ /* 0x000e620000001800 */
[----:B------:R-:W-:Y:S01]  /*07e0*/  IMAD.MOV.U32 R22, RZ, RZ, 0x1 ;  /* 0x00000001ff167424 */ /* 0x000fe200078e00ff */
[----:B------:R-:W-:Y:S06]  /*07f0*/  BSSY.RECONVERGENT B0, `(.L_x_13) ;  /* 0x000001a000007945 */ /* 0x000fec0003800200 */
[----:B0-----:R-:W0:Y:S01]  /*0800*/  F2F.F64.F32 R14, R4 ;  /* 0x00000004000e7310 */ /* 0x001e220000201800 */
[----:B-1----:R-:W-:-:S02]  /*0810*/  DFMA R12, -R18, R22, 1 ;  /* 0x3ff00000120c742b */ /* 0x002fc40000000116 */
[----:B0-----:R-:W-:-:S06]  /*0820*/  DADD R14, R14, R8 ;  /* 0x000000000e0e7229 */ /* 0x001fcc0000000008 */
[----:B------:R-:W-:Y:S01]  /*0830*/  DFMA R24, R12, R12, R12 ;  /* 0x0000000c0c18722b */ /* 0x000fe2000000000c */
[----:B------:R-:W-:Y:S07]  /*0840*/  F2F.F32.F64 R5, R14 ;  /* 0x0000000e00057310 */ /* 0x000fee0000301000 */
[----:B------:R-:W-:Y:S01]  /*0850*/  DFMA R24, R22, R24, R22 ;  /* 0x000000181618722b */ /* 0x000fe20000000016 */
[----:B--2---:R-:W0:Y:S08]  /*0860*/  F2F.F64.F32 R10, R20 ;  /* 0x00000014000a7310 */ /* 0x004e300000201800 */
[----:B---3--:R-:W1:Y:S01]  /*0870*/  F2F.F64.F32 R12, R0 ;  /* 0x00000000000c7310 */ /* 0x008e620000201800 */
[----:B0-----:R-:W-:-:S02]  /*0880*/  DADD R10, -R16, R10 ;  /* 0x00000000100a7229 */ /* 0x001fc4000000010a */
[----:B------:R-:W-:-:S06]  /*0890*/  DFMA R16, -R18, R24, 1 ;  /* 0x3ff000001210742b */ /* 0x000fcc0000000118 */
[----:B-1----:R-:W-:Y:S02]  /*08a0*/  DADD R12, R10, R12 ;  /* 0x000000000a0c7229 */ /* 0x002fe4000000000c */
[----:B------:R-:W-:-:S08]  /*08b0*/  DFMA R24, R24, R16, R24 ;  /* 0x000000101818722b */ /* 0x000fd00000000018 */
[----:B------:R-:W-:Y:S01]  /*08c0*/  DMUL R10, R24, R12 ;  /* 0x0000000c180a7228 */ /* 0x000fe20000000000 */
[----:B------:R-:W-:-:S07]  /*08d0*/  FSETP.GEU.AND P1, PT, |R13|, 6.5827683646048100446e-37, PT ;  /* 0x036000000d00780b */ /* 0x000fce0003f2e200 */
[----:B------:R-:W-:-:S08]  /*08e0*/  DFMA R16, -R18, R10, R12 ;  /* 0x0000000a1210722b */ /* 0x000fd0000000010c */
[----:B------:R-:W-:-:S10]  /*08f0*/  DFMA R10, R24, R16, R10 ;  /* 0x00000010180a722b */ /* 0x000fd4000000000a */
[----:B------:R-:W-:-:S05]  /*0900*/  FFMA R0, RZ, R19, R11 ;  /* 0x00000013ff007223 */ /* 0x000fca000000000b */
[----:B------:R-:W-:-:S13]  /*0910*/  FSETP.GT.AND P0, PT, |R0|, 1.469367938527859385e-39, PT ;  /* 0x001000000000780b */ /* 0x000fda0003f04200 */
[----:B------:R-:W-:Y:S05]  /*0920*/  @P0 BRA P1, `(.L_x_14) ;  /* 0x0000000000180947 */ /* 0x000fea0000800000 */
[----:B------:R-:W-:Y:S01]  /*0930*/  IMAD.MOV.U32 R14, RZ, RZ, R12 ;  /* 0x000000ffff0e7224 */ /* 0x000fe200078e000c */
[----:B------:R-:W-:Y:S01]  /*0940*/  MOV R0, 0x990 ;  /* 0x0000099000007802 */ /* 0x000fe20000000f00 */
[----:B------:R-:W-:Y:S02]  /*0950*/  IMAD.MOV.U32 R15, RZ, RZ, R13 ;  /* 0x000000ffff0f7224 */ /* 0x000fe400078e000d */
[----:B------:R-:W-:Y:S02]  /*0960*/  IMAD.MOV.U32 R10, RZ, RZ, R18 ;  /* 0x000000ffff0a7224 */ /* 0x000fe400078e0012 */
[----:B------:R-:W-:-:S07]  /*0970*/  IMAD.MOV.U32 R11, RZ, RZ, R19 ;  /* 0x000000ffff0b7224 */ /* 0x000fce00078e0013 */
[----:B------:R-:W-:Y:S05]  /*0980*/  CALL.REL.NOINC `($__internal_0_$__cuda_sm20_div_rn_f64_full) ;  /* 0x00000000009c7944 */ /* 0x000fea0003c00000 */
.L_x_14:
[----:B------:R-:W-:Y:S05]  /*0990*/  BSYNC.RECONVERGENT B0 ;  /* 0x0000000000007941 */ /* 0x000fea0003800200 */
.L_x_13:
[----:B------:R-:W0:Y:S08]  /*09a0*/  LDC.64 R14, c[0x0][0x388] ;  /* 0x0000e200ff0e7b82 */ /* 0x000e300000000a00 */
[----:B------:R-:W1:Y:S08]  /*09b0*/  LDC.64 R12, c[0x0][0x390] ;  /* 0x0000e400ff0c7b82 */ /* 0x000e700000000a00 */
[----:B------:R-:W2:Y:S01]  /*09c0*/  LDC.64 R8, c[0x0][0x3b8] ;  /* 0x0000ee00ff087b82 */ /* 0x000ea20000000a00 */
[----:B0-----:R-:W-:-:S07]  /*09d0*/  IMAD.WIDE.U32 R14, R2, 0x4, R14 ;  /* 0x00000004020e7825 */ /* 0x001fce00078e000e */
[----:B------:R-:W0:Y:S01]  /*09e0*/  LDC.64 R18, c[0x0][0x398] ;  /* 0x0000e600ff127b82 */ /* 0x000e220000000a00 */
[----:B------:R-:W3:Y:S01]  /*09f0*/  LDG.E R14, desc[UR4][R14.64] ;  /* 0x000000040e0e7981 */ /* 0x000ee2000c1e1900 */
[----:B-1----:R-:W-:-:S06]  /*0a00*/  IMAD.WIDE.U32 R12, R2, 0x4, R12 ;  /* 0x00000004020c7825 */ /* 0x002fcc00078e000c */
[----:B------:R-:W1:Y:S01]  /*0a10*/  LDC.64 R16, c[0x0][0x3a0] ;  /* 0x0000e800ff107b82 */ /* 0x000e620000000a00 */
[----:B------:R-:W4:Y:S01]  /*0a20*/  LDG.E R12, desc[UR4][R12.64] ;  /* 0x000000040c0c7981 */ /* 0x000f22000c1e1900 */
[----:B--2---:R-:W-:-:S06]  /*0a30*/  IMAD.WIDE R8, R7, 0x4, R8 ;  /* 0x0000000407087825 */ /* 0x004fcc00078e0208 */
[----:B------:R-:W2:Y:S01]  /*0a40*/  LDC.64 R20, c[0x0][0x3c0] ;  /* 0x0000f000ff147b82 */ /* 0x000ea20000000a00 */
[----:B------:R-:W4:Y:S01]  /*0a50*/  LDG.E R23, desc[UR4][R8.64] ;  /* 0x0000000408177981 */ /* 0x000f22000c1e1900 */
[----:B0-----:R-:W-:-:S04]  /*0a60*/  IMAD.WIDE.U32 R18, R3, 0x4, R18 ;  /* 0x0000000403127825 */ /* 0x001fc800078e0012 */
[----:B-1----:R-:W-:-:S04]  /*0a70*/  IMAD.WIDE.U32 R16, R3, 0x4, R16 ;  /* 0x0000000403107825 */ /* 0x002fc800078e0010 */
[----:B--2---:R-:W-:-:S04]  /*0a80*/  IMAD.WIDE R2, R7, 0x4, R20 ;  /* 0x0000000407027825 */ /* 0x004fc800078e0214 */
[----:B---3--:R-:W-:-:S04]  /*0a90*/  FMUL R5, R5, R14 ;  /* 0x0000000e05057220 */ /* 0x008fc80000400000 */
[----:B----4-:R-:W-:-:S05]  /*0aa0*/  FFMA R5, R12, R23, R5 ;  /* 0x000000170c057223 */ /* 0x010fca0000000005 */
[----:B------:R0:W-:Y:S04]  /*0ab0*/  STG.E desc[UR4][R8.64], R5 ;  /* 0x0000000508007986 */ /* 0x0001e8000c101904 */
[----:B------:R-:W2:Y:S04]  /*0ac0*/  LDG.E R19, desc[UR4][R18.64] ;  /* 0x0000000412137981 */ /* 0x000ea8000c1e1900 */
[----:B------:R-:W3:Y:S04]  /*0ad0*/  LDG.E R16, desc[UR4][R16.64] ;  /* 0x0000000410107981 */ /* 0x000ee8000c1e1900 */
[----:B------:R-:W3:Y:S01]  /*0ae0*/  LDG.E R15, desc[UR4][R2.64] ;  /* 0x00000004020f7981 */ /* 0x000ee2000c1e1900 */
[----:B------:R-:W1:Y:S02]  /*0af0*/  F2F.F64.F32 R12, R6 ;  /* 0x00000006000c7310 */ /* 0x000e640000201800 */
[----:B-1----:R-:W-:-:S10]  /*0b00*/  DADD R12, R12, R10 ;  /* 0x000000000c0c7229 */ /* 0x002fd4000000000a */
[----:B------:R-:W2:Y:S02]  /*0b10*/  F2F.F32.F64 R12, R12 ;  /* 0x0000000c000c7310 */ /* 0x000ea40000301000 */
[----:B--2---:R-:W-:-:S04]  /*0b20*/  FMUL R11, R12, R19 ;  /* 0x000000130c0b7220 */ /* 0x004fc80000400000 */
[----:B---3--:R-:W-:Y:S02]  /*0b30*/  FFMA R15, R16, R15, R11 ;  /* 0x0000000f100f7223 */ /* 0x008fe4000000000b */
[----:B------:R-:W1:Y:S03]  /*0b40*/  LDC.64 R10, c[0x0][0x3c8] ;  /* 0x0000f200ff0a7b82 */ /* 0x000e660000000a00 */
[----:B------:R-:W-:Y:S04]  /*0b50*/  STG.E desc[UR4][R2.64], R15 ;  /* 0x0000000f02007986 */ /* 0x000fe8000c101904 */
[----:B0-----:R-:W2:Y:S01]  /*0b60*/  LDG.E R9, desc[UR4][R8.64] ;  /* 0x0000000408097981 */ /* 0x001ea2000c1e1900 */
[----:B-1----:R-:W-:-:S04]  /*0b70*/  IMAD.WIDE R10, R7, 0x4, R10 ;  /* 0x00000004070a7825 */ /* 0x002fc800078e020a */
[----:B--2---:R-:W-:Y:S02]  /*0b80*/  FADD R17, R9, R4 ;  /* 0x0000000409117221 */ /* 0x004fe40000000000 */
[----:B------:R-:W0:Y:S03]  /*0b90*/  LDC.64 R4, c[0x0][0x3d0] ;  /* 0x0000f400ff047b82 */ /* 0x000e260000000a00 */
[----:B------:R-:W-:Y:S04]  /*0ba0*/  STG.E desc[UR4][R10.64], R17 ;  /* 0x000000110a007986 */ /* 0x000fe8000c101904 */
[----:B------:R-:W2:Y:S01]  /*0bb0*/  LDG.E R19, desc[UR4][R2.64] ;  /* 0x0000000402137981 */ /* 0x000ea2000c1e1900 */
[----:B0-----:R-:W-:-:S04]  /*0bc0*/  IMAD.WIDE R4, R7, 0x4, R4 ;  /* 0x0000000407047825 */ /* 0x001fc800078e0204 */
[----:B--2---:R-:W-:-:S05]  /*0bd0*/  FADD R19, R19, R6 ;  /* 0x0000000613137221 */ /* 0x004fca0000000000 */
[----:B------:R-:W-:Y:S01]  /*0be0*/  STG.E desc[UR4][R4.64], R19 ;  /* 0x0000001304007986 */ /* 0x000fe2000c101904 */
[----:B------:R-:W-:Y:S05]  /*0bf0*/  EXIT ;  /* 0x000000000000794d */ /* 0x000fea0003800000 */
        .weak           $__internal_0_$__cuda_sm20_div_rn_f64_full
        .type           $__internal_0_$__cuda_sm20_div_rn_f64_full,@function
        .size           $__internal_0_$__cuda_sm20_div_rn_f64_full,($__internal_1_$__cuda_sm3x_div_rn_noftz_f32_slowpath - $__internal_0_$__cuda_sm20_div_rn_f64_full)
$__internal_0_$__cuda_sm20_div_rn_f64_full:
[----:B------:R-:W-:Y:S01]  /*0c00*/  FSETP.GEU.AND P2, PT, |R15|, 1.469367938527859385e-39, PT ;  /* 0x001000000f00780b */ /* 0x000fe20003f4e200 */
[----:B------:R-:W-:Y:S01]  /*0c10*/  IMAD.MOV.U32 R26, RZ, RZ, 0x1 ;  /* 0x00000001ff1a7424 */ /* 0x000fe200078e00ff */
[C---:B------:R-:W-:Y:S01]  /*0c20*/  FSETP.GEU.AND P0, PT, |R11|.reuse, 1.469367938527859385e-39, PT ;  /* 0x001000000b00780b */ /* 0x040fe20003f0e200 */
[----:B------:R-:W-:Y:S01]  /*0c30*/  BSSY.RECONVERGENT B1, `(.L_x_15) ;  /* 0x0000054000017945 */ /* 0x000fe20003800200 */
[----:B------:R-:W-:Y:S02]  /*0c40*/  LOP3.LUT R12, R11, 0x800fffff, RZ, 0xc0, !PT ;  /* 0x800fffff0b0c7812 */ /* 0x000fe400078ec0ff */
[----:B------:R-:W-:Y:S02]  /*0c50*/  LOP3.LUT R8, R15, 0x7ff00000, RZ, 0xc0, !PT ;  /* 0x7ff000000f087812 */ /* 0x000fe400078ec0ff */
[----:B------:R-:W-:Y:S01]  /*0c60*/  LOP3.LUT R13, R12, 0x3ff00000, RZ, 0xfc, !PT ;  /* 0x3ff000000c0d7812 */ /* 0x000fe200078efcff */
[----:B------:R-:W-:Y:S01]  /*0c70*/  IMAD.MOV.U32 R12, RZ, RZ, R10 ;  /* 0x000000ffff0c7224 */ /* 0x000fe200078e000a */
[----:B------:R-:W-:-:S02]  /*0c80*/  LOP3.LUT R31, R11, 0x7ff00000, RZ, 0xc0, !PT ;  /* 0x7ff000000b1f7812 */ /* 0x000fc400078ec0ff */
[----:B------:R-:W-:Y:S01]  /*0c90*/  MOV R22, R14 ;  /* 0x0000000e00167202 */ /* 0x000fe20000000f00 */
[----:B------:R-:W-:Y:S01]  /*0ca0*/  @!P2 IMAD.MOV.U32 R24, RZ, RZ, RZ ;  /* 0x000000ffff18a224 */ /* 0x000fe200078e00ff */
[----:B------:R-:W-:Y:S01]  /*0cb0*/  @!P2 LOP3.LUT R9, R11, 0x7ff00000, RZ, 0xc0, !PT ;  /* 0x7ff000000b09a812 */ /* 0x000fe200078ec0ff */
[----:B------:R-:W-:Y:S01]  /*0cc0*/  @!P0 DMUL R12, R10, 8.98846567431157953865e+307 ;  /* 0x7fe000000a0c8828 */ /* 0x000fe20000000000 */
[C---:B------:R-:W-:Y:S02]  /*0cd0*/  ISETP.GE.U32.AND P1, PT, R8.reuse, R31, PT ;  /* 0x0000001f0800720c */ /* 0x040fe40003f26070 */
[----:B------:R-:W-:Y:S01]  /*0ce0*/  @!P2 ISETP.GE.U32.AND P3, PT, R8, R9, PT ;  /* 0x000000090800a20c */ /* 0x000fe20003f66070 */
[----:B------:R-:W-:Y:S02]  /*0cf0*/  IMAD.MOV.U32 R9, RZ, RZ, 0x1ca00000 ;  /* 0x1ca00000ff097424 */ /* 0x000fe400078e00ff */
[----:B------:R-:W0:Y:S03]  /*0d00*/  MUFU.RCP64H R27, R13 ;  /* 0x0000000d001b7308 */ /* 0x000e260000001800 */
[----:B------:R-:W-:-:S02]  /*0d10*/  @!P2 SEL R25, R9, 0x63400000, !P3 ;  /* 0x634000000919a807 */ /* 0x000fc40005800000 */
[----:B------:R-:W-:Y:S02]  /*0d20*/  SEL R23, R9, 0x63400000, !P1 ;  /* 0x6340000009177807 */ /* 0x000fe40004800000 */
[--C-:B------:R-:W-:Y:S02]  /*0d30*/  @!P2 LOP3.LUT R25, R25, 0x80000000, R15.reuse, 0xf8, !PT ;  /* 0x800000001919a812 */ /* 0x100fe400078ef80f */
[----:B------:R-:W-:Y:S02]  /*0d40*/  LOP3.LUT R23, R23, 0x800fffff, R15, 0xf8, !PT ;  /* 0x800fffff17177812 */ /* 0x000fe400078ef80f */
[----:B------:R-:W-:Y:S02]  /*0d50*/  @!P2 LOP3.LUT R25, R25, 0x100000, RZ, 0xfc, !PT ;  /* 0x001000001919a812 */ /* 0x000fe400078efcff */
[----:B------:R-:W-:-:S04]  /*0d60*/  @!P0 LOP3.LUT R31, R13, 0x7ff00000, RZ, 0xc0, !PT ;  /* 0x7ff000000d1f8812 */ /* 0x000fc800078ec0ff */
[----:B------:R-:W-:Y:S02]  /*0d70*/  @!P2 DFMA R22, R22, 2, -R24 ;  /* 0x400000001616a82b */ /* 0x000fe40000000818 */
[----:B0-----:R-:W-:-:S08]  /*0d80*/  DFMA R24, R26, -R12, 1 ;  /* 0x3ff000001a18742b */ /* 0x001fd0000000080c */
[----:B------:R-:W-:-:S08]  /*0d90*/  DFMA R24, R24, R24, R24 ;  /* 0x000000181818722b */ /* 0x000fd00000000018 */
[----:B------:R-:W-:-:S08]  /*0da0*/  DFMA R24, R26, R24, R26 ;  /* 0x000000181a18722b */ /* 0x000fd0000000001a */
[----:B------:R-:W-:-:S08]  /*0db0*/  DFMA R26, R24, -R12, 1 ;  /* 0x3ff00000181a742b */ /* 0x000fd0000000080c */
[----:B------:R-:W-:-:S08]  /*0dc0*/  DFMA R24, R24, R26, R24 ;  /* 0x0000001a1818722b */ /* 0x000fd00000000018 */
[----:B------:R-:W-:-:S08]  /*0dd0*/  DMUL R26, R24, R22 ;  /* 0x00000016181a7228 */ /* 0x000fd00000000000 */
[----:B------:R-:W-:-:S08]  /*0de0*/  DFMA R28, R26, -R12, R22 ;  /* 0x8000000c1a1c722b */ /* 0x000fd00000000016 */
[----:B------:R-:W-:Y:S01]  /*0df0*/  DFMA R28, R24, R28, R26 ;  /* 0x0000001c181c722b */ /* 0x000fe2000000001a */
[----:B------:R-:W-:Y:S01]  /*0e00*/  IMAD.MOV.U32 R24, RZ, RZ, R8 ;  /* 0x000000ffff187224 */ /* 0x000fe200078e0008 */
[----:B------:R-:W-:-:S05]  /*0e10*/  @!P2 LOP3.LUT R24, R23, 0x7ff00000, RZ, 0xc0, !PT ;  /* 0x7ff000001718a812 */ /* 0x000fca00078ec0ff */
[----:B------:R-:W-:-:S05]  /*0e20*/  VIADD R25, R24, 0xffffffff ;  /* 0xffffffff18197836 */ /* 0x000fca0000000000 */
[----:B------:R-:W-:Y:S01]  /*0e30*/  ISETP.GT.U32.AND P0, PT, R25, 0x7feffffe, PT ;  /* 0x7feffffe1900780c */ /* 0x000fe20003f04070 */
[----:B------:R-:W-:-:S05]  /*0e40*/  VIADD R25, R31, 0xffffffff ;  /* 0xffffffff1f197836 */ /* 0x000fca0000000000 */
[----:B------:R-:W-:-:S13]  /*0e50*/  ISETP.GT.U32.OR P0, PT, R25, 0x7feffffe, P0 ;  /* 0x7feffffe1900780c */ /* 0x000fda0000704470 */
[----:B------:R-:W-:Y:S05]  /*0e60*/  @P0 BRA `(.L_x_16) ;  /* 0x00000000006c0947 */ /* 0x000fea0003800000 */
[----:B------:R-:W-:-:S04]  /*0e70*/  LOP3.LUT R15, R11, 0x7ff00000, RZ, 0xc0, !PT ;  /* 0x7ff000000b0f7812 */ /* 0x000fc800078ec0ff */
[CC--:B------:R-:W-:Y:S02]  /*0e80*/  VIADDMNMX R14, R8.reuse, -R15.reuse, 0xb9600000, !PT ;  /* 0xb9600000080e7446 */ /* 0x0c0fe4000780090f */
[----:B------:R-:W-:Y:S02]  /*0e90*/  ISETP.GE.U32.AND P0, PT, R8, R15, PT ;  /* 0x0000000f0800720c */ /* 0x000fe40003f06070 */
[----:B------:R-:W-:Y:S02]  /*0ea0*/  VIMNMX R14, PT, PT, R14, 0x46a00000, PT ;  /* 0x46a000000e0e7848 */ /* 0x000fe40003fe0100 */
[----:B------:R-:W-:-:S05]  /*0eb0*/  SEL R9, R9, 0x63400000, !P0 ;  /* 0x6340000009097807 */ /* 0x000fca0004000000 */
[----:B------:R-:W-:Y:S02]  /*0ec0*/  IMAD.IADD R24, R14, 0x1, -R9 ;  /* 0x000000010e187824 */ /* 0x000fe400078e0a09 */
[----:B------:R-:W-:Y:S02]  /*0ed0*/  IMAD.MOV.U32 R14, RZ, RZ, RZ ;  /* 0x000000ffff0e7224 */ /* 0x000fe400078e00ff */
[----:B------:R-:W-:-:S06]  /*0ee0*/  VIADD R15, R24, 0x7fe00000 ;  /* 0x7fe00000180f7836 */ /* 0x000fcc0000000000 */
[----:B------:R-:W-:-:S10]  /*0ef0*/  DMUL R8, R28, R14 ;  /* 0x0000000e1c087228 */ /* 0x000fd40000000000 */
[----:B------:R-:W-:-:S13]  /*0f00*/  FSETP.GTU.AND P0, PT, |R9|, 1.469367938527859385e-39, PT ;  /* 0x001000000900780b */ /* 0x000fda0003f0c200 */
[----:B------:R-:W-:Y:S05]  /*0f10*/  @P0 BRA `(.L_x_17) ;  /* 0x0000000000940947 */ /* 0x000fea0003800000 */
[----:B------:R-:W-:Y:S01]  /*0f20*/  DFMA R12, R28, -R12, R22 ;  /* 0x8000000c1c0c722b */ /* 0x000fe20000000016 */
[----:B------:R-:W-:-:S09]  /*0f30*/  IMAD.MOV.U32 R14, RZ, RZ, RZ ;  /* 0x000000ffff0e7224 */ /* 0x000fd200078e00ff */
[C---:B------:R-:W-:Y:S02]  /*0f40*/  FSETP.NEU.AND P0, PT, R13.reuse, RZ, PT ;  /* 0x000000ff0d00720b */ /* 0x040fe40003f0d000 */
[----:B------:R-:W-:-:S04]  /*0f50*/  LOP3.LUT R23, R13, 0x80000000, R11, 0x48, !PT ;  /* 0x800000000d177812 */ /* 0x000fc800078e480b */
[----:B------:R-:W-:-:S07]  /*0f60*/  LOP3.LUT R15, R23, R15, RZ, 0xfc, !PT ;  /* 0x0000000f170f7212 */ /* 0x000fce00078efcff */
[----:B------:R-:W-:Y:S05]  /*0f70*/  @!P0 BRA `(.L_x_17) ;  /* 0x00000000007c8947 */ /* 0x000fea0003800000 */
[----:B------:R-:W-:Y:S01]  /*0f80*/  IMAD.MOV R11, RZ, RZ, -R24 ;  /* 0x000000ffff0b7224 */ /* 0x000fe200078e0a18 */
[----:B------:R-:W-:Y:S01]  /*0f90*/  MOV R10, RZ ;  /* 0x000000ff000a7202 */ /* 0x000fe20000000f00 */
[----:B------:R-:W-:-:S05]  /*0fa0*/  DMUL.RP R14, R28, R14 ;  /* 0x0000000e1c0e7228 */ /* 0x000fca0000008000 */
[----:B------:R-:W-:-:S05]  /*0fb0*/  DFMA R10, R8, -R10, R28 ;  /* 0x8000000a080a722b */ /* 0x000fca000000001c */
[----:B------:R-:W-:Y:S02]  /*0fc0*/  LOP3.LUT R23, R15, R23, RZ, 0x3c, !PT ;  /* 0x000000170f177212 */ /* 0x000fe400078e3cff */
[----:B------:R-:W-:-:S04]  /*0fd0*/  IADD3 R10, PT, PT, -R24, -0x43300000, RZ ;  /* 0xbcd00000180a7810 */ /* 0x000fc80007ffe1ff */
[----:B------:R-:W-:-:S04]  /*0fe0*/  FSETP.NEU.AND P0, PT, |R11|, R10, PT ;  /* 0x0000000a0b00720b */ /* 0x000fc80003f0d200 */
[----:B------:R-:W-:Y:S02]  /*0ff0*/  FSEL R8, R14, R8, !P0 ;  /* 0x000000080e087208 */ /* 0x000fe40004000000 */
[----:B------:R-:W-:Y:S01]  /*1000*/  FSEL R9, R23, R9, !P0 ;  /* 0x0000000917097208 */ /* 0x000fe20004000000 */
[----:B------:R-:W-:Y:S06]  /*1010*/  BRA `(.L_x_17) ;  /* 0x0000000000547947 */ /* 0x000fec0003800000 */
.L_x_16:
[----:B------:R-:W-:-:S14]  /*1020*/  DSETP.NAN.AND P0, PT, R14, R14, PT ;  /* 0x0000000e0e00722a */ /* 0x000fdc0003f08000 */
[----:B------:R-:W-:Y:S05]  /*1030*/  @P0 BRA `(.L_x_18) ;  /* 0x0000000000440947 */ /* 0x000fea0003800000 */
[----:B------:R-:W-:-:S14]  /*1040*/  DSETP.NAN.AND P0, PT, R10, R10, PT ;  /* 0x0000000a0a00722a */ /* 0x000fdc0003f08000 */
[----:B------:R-:W-:Y:S05]  /*1050*/  @P0 BRA `(.L_x_19) ;  /* 0x0000000000300947 */ /* 0x000fea0003800000 */
[----:B------:R-:W-:Y:S01]  /*1060*/  ISETP.NE.AND P0, PT, R24, R31, PT ;  /* 0x0000001f1800720c */ /* 0x000fe20003f05270 */
[----:B------:R-:W-:Y:S02]  /*1070*/  IMAD.MOV.U32 R8, RZ, RZ, 0x0 ;  /* 0x00000000ff087424 */ /* 0x000fe400078e00ff */
[----:B------:R-:W-:-:S10]  /*1080*/  IMAD.MOV.U32 R9, RZ, RZ, -0x80000 ;  /* 0xfff80000ff097424 */ /* 0x000fd400078e00ff */
[----:B------:R-:W-:Y:S05]  /*1090*/  @!P0 BRA `(.L_x_17) ;  /* 0x0000000000348947 */ /* 0x000fea0003800000 */
[----:B------:R-:W-:Y:S02]  /*10a0*/  ISETP.NE.AND P0, PT, R24, 0x7ff00000, PT ;  /* 0x7ff000001800780c */ /* 0x000fe40003f05270 */
[----:B------:R-:W-:Y:S02]  /*10b0*/  LOP3.LUT R9, R15, 0x80000000, R11, 0x48, !PT ;  /* 0x800000000f097812 */ /* 0x000fe400078e480b */
[----:B------:R-:W-:-:S13]  /*10c0*/  ISETP.EQ.OR P0, PT, R31, RZ, !P0 ;  /* 0x000000ff1f00720c */ /* 0x000fda0004702670 */
[----:B------:R-:W-:Y:S01]  /*10d0*/  @P0 LOP3.LUT R10, R9, 0x7ff00000, RZ, 0xfc, !PT ;  /* 0x7ff00000090a0812 */ /* 0x000fe200078efcff */
[----:B------:R-:W-:Y:S02]  /*10e0*/  @!P0 IMAD.MOV.U32 R8, RZ, RZ, RZ ;  /* 0x000000ffff088224 */ /* 0x000fe400078e00ff */
[----:B------:R-:W-:Y:S02]  /*10f0*/  @P0 IMAD.MOV.U32 R8, RZ, RZ, RZ ;  /* 0x000000ffff080224 */ /* 0x000fe400078e00ff */
[----:B------:R-:W-:Y:S01]  /*1100*/  @P0 IMAD.MOV.U32 R9, RZ, RZ, R10 ;  /* 0x000000ffff090224 */ /* 0x000fe200078e000a */
[----:B------:R-:W-:Y:S06]  /*1110*/  BRA `(.L_x_17) ;  /* 0x0000000000147947 */ /* 0x000fec0003800000 */
.L_x_19:
[----:B------:R-:W-:Y:S01]  /*1120*/  LOP3.LUT R9, R11, 0x80000, RZ, 0xfc, !PT ;  /* 0x000800000b097812 */ /* 0x000fe200078efcff */
[----:B------:R-:W-:Y:S01]  /*1130*/  IMAD.MOV.U32 R8, RZ, RZ, R10 ;  /* 0x000000ffff087224 */ /* 0x000fe200078e000a */
[----:B------:R-:W-:Y:S06]  /*1140*/  BRA `(.L_x_17) ;  /* 0x0000000000087947 */ /* 0x000fec0003800000 */
.L_x_18:
[----:B------:R-:W-:Y:S01]  /*1150*/  LOP3.LUT R9, R15, 0x80000, RZ, 0xfc, !PT ;  /* 0x000800000f097812 */ /* 0x000fe200078efcff */
[----:B------:R-:W-:-:S07]  /*1160*/  IMAD.MOV.U32 R8, RZ, RZ, R14 ;  /* 0x000000ffff087224 */ /* 0x000fce00078e000e */
.L_x_17:
[----:B------:R-:W-:Y:S05]  /*1170*/  BSYNC.RECONVERGENT B1 ;  /* 0x0000000000017941 */ /* 0x000fea0003800200 */
.L_x_15:
[----:B------:R-:W-:Y:S02]  /*1180*/  IMAD.MOV.U32 R10, RZ, RZ, R8 ;  /* 0x000000ffff0a7224 */ /* 0x000fe400078e0008 */
[----:B------:R-:W-:Y:S01]  /*1190*/  IMAD.MOV.U32 R11, RZ, RZ, R9 ;  /* 0x000000ffff0b7224 */ /* 0x000fe200078e0009 */
[----:B------:R-:W-:Y:S01]  /*11a0*/  MOV R9, 0x0 ;  /* 0x0000000000097802 */ /* 0x000fe20000000f00 */
[----:B------:R-:W-:-:S04]  /*11b0*/  IMAD.MOV.U32 R8, RZ, RZ, R0 ;  /* 0x000000ffff087224 */ /* 0x000fc800078e0000 */
[----:B------:R-:W-:Y:S05]  /*11c0*/  RET.REL.NODEC R8 `(_Z6ZETA_FPfS_S_S_S_S_S_S_S_S_S_iiffi) ;  /* 0xffffffec088c7950 */ /* 0x000fea0003c3ffff */
        .weak           $__internal_1_$__cuda_sm3x_div_rn_noftz_f32_slowpath
        .type           $__internal_1_$__cuda_sm3x_div_rn_noftz_f32_slowpath,@function
        .size           $__internal_1_$__cuda_sm3x_div_rn_noftz_f32_slowpath,(.L_x_121 - $__internal_1_$__cuda_sm3x_div_rn_noftz_f32_slowpath)
$__internal_1_$__cuda_sm3x_div_rn_noftz_f32_slowpath:
[--C-:B------:R-:W-:Y:S01]  /*11d0*/  SHF.R.U32.HI R11, RZ, 0x17, R7.reuse ;  /* 0x00000017ff0b7819 */ /* 0x100fe20000011607 */
[----:B------:R-:W-:Y:S01]  /*11e0*/  BSSY.RECONVERGENT B1, `(.L_x_20) ;  /* 0x0000063000017945 */ /* 0x000fe20003800200 */
[----:B------:R-:W-:Y:S02]  /*11f0*/  SHF.R.U32.HI R10, RZ, 0x17, R0 ;  /* 0x00000017ff0a7819 */ /* 0x000fe40000011600 */
[----:B------:R-:W-:Y:S01]  /*1200*/  LOP3.LUT R16, R11, 0xff, RZ, 0xc0, !PT ;  /* 0x000000ff0b107812 */ /* 0x000fe200078ec0ff */
[----:B------:R-:W-:Y:S01]  /*1210*/  IMAD.MOV.U32 R11, RZ, RZ, R7 ;  /* 0x000000ffff0b7224 */ /* 0x000fe200078e0007 */
[----:B------:R-:W-:-:S03]  /*1220*/  LOP3.LUT R14, R10, 0xff, RZ, 0xc0, !PT ;  /* 0x000000ff0a0e7812 */ /* 0x000fc600078ec0ff */
[----:B------:R-:W-:Y:S02]  /*1230*/  VIADD R13, R16, 0xffffffff ;  /* 0xffffffff100d7836 */ /* 0x000fe40000000000 */
[----:B------:R-:W-:-:S03]  /*1240*/  VIADD R12, R14, 0xffffffff ;  /* 0xffffffff0e0c7836 */ /* 0x000fc60000000000 */
[----:B------:R-:W-:-:S04]  /*1250*/  ISETP.GT.U32.AND P0, PT, R13, 0xfd, PT ;  /* 0x000000fd0d00780c */ /* 0x000fc80003f04070 */
[----:B------:R-:W-:-:S13]  /*1260*/  ISETP.GT.U32.OR P0, PT, R12, 0xfd, P0 ;  /* 0x000000fd0c00780c */ /* 0x000fda0000704470 */
[----:B------:R-:W-:Y:S01]  /*1270*/  @!P0 IMAD.MOV.U32 R10, RZ, RZ, RZ ;  /* 0x000000ffff0a8224 */ /* 0x000fe200078e00ff */
[----:B------:R-:W-:Y:S06]  /*1280*/  @!P0 BRA `(.L_x_21) ;  /* 0x00000000005c8947 */ /* 0x000fec0003800000 */
[----:B------:R-:W-:Y:S02]  /*1290*/  FSETP.GTU.FTZ.AND P0, PT, |R0|, +INF , PT ;  /* 0x7f8000000000780b */ /* 0x000fe40003f1c200 */
[----:B------:R-:W-:-:S04]  /*12a0*/  FSETP.GTU.FTZ.AND P1, PT, |R7|, +INF , PT ;  /* 0x7f8000000700780b */ /* 0x000fc80003f3c200 */
[----:B------:R-:W-:-:S13]  /*12b0*/  PLOP3.LUT P0, PT, P0, P1, PT, 0xf8, 0x8f ;  /* 0x00000000008f781c */ /* 0x000fda0000703f70 */
[----:B------:R-:W-:Y:S05]  /*12c0*/  @P0 BRA `(.L_x_22) ;  /* 0x00000004004c0947 */ /* 0x000fea0003800000 */
[----:B------:R-:W-:-:S13]  /*12d0*/  LOP3.LUT P0, RZ, R11, 0x7fffffff, R0, 0xc8, !PT ;  /* 0x7fffffff0bff7812 */ /* 0x000fda000780c800 */
[----:B------:R-:W-:Y:S05]  /*12e0*/  @!P0 BRA `(.L_x_23) ;  /* 0x00000004003c8947 */ /* 0x000fea0003800000 */
[C---:B------:R-:W-:Y:S02]  /*12f0*/  FSETP.NEU.FTZ.AND P1, PT, |R0|.reuse, +INF , PT ;  /* 0x7f8000000000780b */ /* 0x040fe40003f3d200 */
[----:B------:R-:W-:Y:S02]  /*1300*/  FSETP.NEU.FTZ.AND P2, PT, |R7|, +INF , PT ;  /* 0x7f8000000700780b */ /* 0x000fe40003f5d200 */
[----:B------:R-:W-:-:S11]  /*1310*/  FSETP.NEU.FTZ.AND P0, PT, |R0|, +INF , PT ;  /* 0x7f8000000000780b */ /* 0x000fd60003f1d200 */
[----:B------:R-:W-:Y:S05]  /*1320*/  @!P2 BRA !P1, `(.L_x_23) ;  /* 0x00000004002ca947 */ /* 0x000fea0004800000 */
[----:B------:R-:W-:-:S04]  /*1330*/  LOP3.LUT P1, RZ, R0, 0x7fffffff, RZ, 0xc0, !PT ;  /* 0x7fffffff00ff7812 */ /* 0x000fc8000782c0ff */
[----:B------:R-:W-:-:S13]  /*1340*/  PLOP3.LUT P1, PT, P2, P1, PT, 0x2f, 0xf2 ;  /* 0x0000000000f2781c */ /* 0x000fda0001722577 */
[----:B------:R-:W-:Y:S05]  /*1350*/  @P1 BRA `(.L_x_24) ;  /* 0x0000000400181947 */ /* 0x000fea0003800000 */
[----:B------:R-:W-:-:S04]  /*1360*/  LOP3.LUT P1, RZ, R11, 0x7fffffff, RZ, 0xc0, !PT ;  /* 0x7fffffff0bff7812 */ /* 0x000fc8000782c0ff */
[----:B------:R-:W-:-:S13]  /*1370*/  PLOP3.LUT P0, PT, P0, P1, PT, 0x2f, 0xf2 ;  /* 0x0000000000f2781c */ /* 0x000fda0000702577 */
[----:B------:R-:W-:Y:S05]  /*1380*/  @P0 BRA `(.L_x_25) ;  /* 0x0000000400000947 */ /* 0x000fea0003800000 */
[----:B------:R-:W-:Y:S02]  /*1390*/  ISETP.GE.AND P0, PT, R12, RZ, PT ;  /* 0x000000ff0c00720c */ /* 0x000fe40003f06270 */
[----:B------:R-:W-:-:S11]  /*13a0*/  ISETP.GE.AND P1, PT, R13, RZ, PT ;  /* 0x000000ff0d00720c */ /* 0x000fd60003f26270 */
[----:B------:R-:W-:Y:S02]  /*13b0*/  @P0 IMAD.MOV.U32 R10, RZ, RZ, RZ ;  /* 0x000000ffff0a0224 */ /* 0x000fe400078e00ff */
[----:B------:R-:W-:Y:S01]  /*13c0*/  @!P0 FFMA R0, R0, 1.84467440737095516160e+19, RZ ;  /* 0x5f80000000008823 */ /* 0x000fe200000000ff */
[----:B------:R-:W-:Y:S02]  /*13d0*/  @!P0 IMAD.MOV.U32 R10, RZ, RZ, -0x40 ;  /* 0xffffffc0ff0a8424 */ /* 0x000fe400078e00ff */
[----:B------:R-:W-:Y:S02]  /*13e0*/  @!P1 FFMA R11, R7, 1.84467440737095516160e+19, RZ ;  /* 0x5f800000070b9823 */ /* 0x000fe400000000ff */
[----:B------:R-:W-:-:S07]  /*13f0*/  @!P1 VIADD R10, R10, 0x40 ;  /* 0x000000400a0a9836 */ /* 0x000fce0000000000 */
.L_x_21:
[----:B------:R-:W-:Y:S01]  /*1400*/  LEA R12, R16, 0xc0800000, 0x17 ;  /* 0xc0800000100c7811 */ /* 0x000fe200078eb8ff */
[----:B------:R-:W-:Y:S04]  /*1410*/  BSSY.RECONVERGENT B2, `(.L_x_26) ;  /* 0x0000036000027945 */ /* 0x000fe80003800200 */
[----:B------:R-:W-:Y:S02]  /*1420*/  IMAD.IADD R12, R11, 0x1, -R12 ;  /* 0x000000010b0c7824 */ /* 0x000fe400078e0a0c */
[----:B------:R-:W-:Y:S02]  /*1430*/  VIADD R11, R14, 0xffffff81 ;  /* 0xffffff810e0b7836 */ /* 0x000fe40000000000 */
[----:B------:R-:W0:Y:S01]  /*1440*/  MUFU.RCP R13, R12 ;  /* 0x0000000c000d7308 */ /* 0x000e220000001000 */
[----:B------:R-:W-:Y:S01]  /*1450*/  FADD.FTZ R15, -R12, -RZ ;  /* 0x800000ff0c0f7221 */ /* 0x000fe20000010100 */
[C---:B------:R-:W-:Y:S01]  /*1460*/  IMAD R0, R11.reuse, -0x800000, R0 ;  /* 0xff8000000b007824 */ /* 0x040fe200078e0200 */
[----:B------:R-:W-:-:S04]  /*1470*/  IADD3 R11, PT, PT, R11, 0x7f, -R16 ;  /* 0x0000007f0b0b7810 */ /* 0x000fc80007ffe810 */
[----:B------:R-:W-:Y:S01]  /*1480*/  IADD3 R11, PT, PT, R11, R10, RZ ;  /* 0x0000000a0b0b7210 */ /* 0x000fe20007ffe0ff */
[----:B0-----:R-:W-:-:S04]  /*1490*/  FFMA R14, R13, R15, 1 ;  /* 0x3f8000000d0e7423 */ /* 0x001fc8000000000f */
[----:B------:R-:W-:-:S04]  /*14a0*/  FFMA R18, R13, R14, R13 ;  /* 0x0000000e0d127223 */ /* 0x000fc8000000000d */
[----:B------:R-:W-:-:S04]  /*14b0*/  FFMA R13, R0, R18, RZ ;  /* 0x00000012000d7223 */ /* 0x000fc800000000ff */
[----:B------:R-:W-:-:S04]  /*14c0*/  FFMA R14, R15, R13, R0 ;  /* 0x0000000d0f0e7223 */ /* 0x000fc80000000000 */
[----:B------:R-:W-:-:S04]  /*14d0*/  FFMA R17, R18, R14, R13 ;  /* 0x0000000e12117223 */ /* 0x000fc8000000000d */
[----:B------:R-:W-:-:S04]  /*14e0*/  FFMA R14, R15, R17, R0 ;  /* 0x000000110f0e7223 */ /* 0x000fc80000000000 */
[----:B------:R-:W-:-:S05]  /*14f0*/  FFMA R13, R18, R14, R17 ;  /* 0x0000000e120d7223 */ /* 0x000fca0000000011 */
[----:B------:R-:W-:-:S04]  /*1500*/  SHF.R.U32.HI R0, RZ, 0x17, R13 ;  /* 0x00000017ff007819 */ /* 0x000fc8000001160d */
[----:B------:R-:W-:-:S05]  /*1510*/  LOP3.LUT R0, R0, 0xff, RZ, 0xc0, !PT ;  /* 0x000000ff00007812 */ /* 0x000fca00078ec0ff */
[----:B------:R-:W-:-:S04]  /*1520*/  IMAD.IADD R12, R0, 0x1, R11 ;  /* 0x00000001000c7824 */ /* 0x000fc800078e020b */
[----:B------:R-:W-:-:S05]  /*1530*/  VIADD R0, R12, 0xffffffff ;  /* 0xffffffff0c007836 */ /* 0x000fca0000000000 */
[----:B------:R-:W-:-:S13]  /*1540*/  ISETP.GE.U32.AND P0, PT, R0, 0xfe, PT ;  /* 0x000000fe0000780c */ /* 0x000fda0003f06070 */
[----:B------:R-:W-:Y:S05]  /*1550*/  @!P0 BRA `(.L_x_27) ;  /* 0x0000000000808947 */ /* 0x000fea0003800000 */
[----:B------:R-:W-:-:S13]  /*1560*/  ISETP.GT.AND P0, PT, R12, 0xfe, PT ;  /* 0x000000fe0c00780c */ /* 0x000fda0003f04270 */
[----:B------:R-:W-:Y:S05]  /*1570*/  @P0 BRA `(.L_x_28) ;  /* 0x00000000006c0947 */ /* 0x000fea0003800000 */
[----:B------:R-:W-:-:S13]  /*1580*/  ISETP.GE.AND P0, PT, R12, 0x1, PT ;  /* 0x000000010c00780c */ /* 0x000fda0003f06270 */
[----:B------:R-:W-:Y:S05]  /*1590*/  @P0 BRA `(.L_x_29) ;  /* 0x0000000000740947 */ /* 0x000fea0003800000 */
[----:B------:R-:W-:Y:S02]  /*15a0*/  ISETP.GE.AND P0, PT, R12, -0x18, PT ;  /* 0xffffffe80c00780c */ /* 0x000fe40003f06270 */
[----:B------:R-:W-:-:S11]  /*15b0*/  LOP3.LUT R13, R13, 0x80000000, RZ, 0xc0, !PT ;  /* 0x800000000d0d7812 */ /* 0x000fd600078ec0ff */
[----:B------:R-:W-:Y:S05]  /*15c0*/  @!P0 BRA `(.L_x_29) ;  /* 0x0000000000688947 */ /* 0x000fea0003800000 */
[-CC-:B------:R-:W-:Y:S01]  /*15d0*/  FFMA.RZ R0, R18, R14.reuse, R17.reuse ;  /* 0x0000000e12007223 */ /* 0x180fe2000000c011 */
[----:B------:R-:W-:Y:S02]  /*15e0*/  VIADD R15, R12, 0x20 ;  /* 0x000000200c0f7836 */ /* 0x000fe40000000000 */
[-CC-:B------:R-:W-:Y:S01]  /*15f0*/  FFMA.RM R11, R18, R14.reuse, R17.reuse ;  /* 0x0000000e120b7223 */ /* 0x180fe20000004011 */
[----:B------:R-:W-:Y:S02]  /*1600*/  ISETP.NE.AND P2, PT, R12, RZ, PT ;  /* 0x000000ff0c00720c */ /* 0x000fe40003f45270 */
[----:B------:R-:W-:Y:S01]  /*1610*/  LOP3.LUT R10, R0, 0x7fffff, RZ, 0xc0, !PT ;  /* 0x007fffff000a7812 */ /* 0x000fe200078ec0ff */
[----:B------:R-:W-:Y:S01]  /*1620*/  FFMA.RP R0, R18, R14, R17 ;  /* 0x0000000e12007223 */ /* 0x000fe20000008011 */
[----:B------:R-:W-:Y:S01]  /*1630*/  ISETP.NE.AND P1, PT, R12, RZ, PT ;  /* 0x000000ff0c00720c */ /* 0x000fe20003f25270 */
[----:B------:R-:W-:Y:S01]  /*1640*/  IMAD.MOV R12, RZ, RZ, -R12 ;  /* 0x000000ffff0c7224 */ /* 0x000fe200078e0a0c */
[----:B------:R-:W-:-:S02]  /*1650*/  LOP3.LUT R10, R10, 0x800000, RZ, 0xfc, !PT ;  /* 0x008000000a0a7812 */ /* 0x000fc400078efcff */
[----:B------:R-:W-:Y:S02]  /*1660*/  FSETP.NEU.FTZ.AND P0, PT, R0, R11, PT ;  /* 0x0000000b0000720b */ /* 0x000fe40003f1d000 */
[----:B------:R-:W-:Y:S02]  /*1670*/  SHF.L.U32 R15, R10, R15, RZ ;  /* 0x0000000f0a0f7219 */ /* 0x000fe400000006ff */
[----:B------:R-:W-:Y:S02]  /*1680*/  SEL R11, R12, RZ, P2 ;  /* 0x000000ff0c0b7207 */ /* 0x000fe40001000000 */
[----:B------:R-:W-:Y:S02]  /*1690*/  ISETP.NE.AND P1, PT, R15, RZ, P1 ;  /* 0x000000ff0f00720c */ /* 0x000fe40000f25270 */
[----:B------:R-:W-:Y:S02]  /*16a0*/  SHF.R.U32.HI R11, RZ, R11, R10 ;  /* 0x0000000bff0b7219 */ /* 0x000fe4000001160a */
[----:B------:R-:W-:-:S02]  /*16b0*/  PLOP3.LUT P0, PT, P0, P1, PT, 0xf8, 0x8f ;  /* 0x00000000008f781c */ /* 0x000fc40000703f70 */
[----:B------:R-:W-:Y:S02]  /*16c0*/  SHF.R.U32.HI R15, RZ, 0x1, R11 ;  /* 0x00000001ff0f7819 */ /* 0x000fe4000001160b */
[----:B------:R-:W-:-:S04]  /*16d0*/  SEL R0, RZ, 0x1, !P0 ;  /* 0x00000001ff007807 */ /* 0x000fc80004000000 */
[----:B------:R-:W-:-:S04]  /*16e0*/  LOP3.LUT R0, R0, 0x1, R15, 0xf8, !PT ;  /* 0x0000000100007812 */ /* 0x000fc800078ef80f */
[----:B------:R-:W-:-:S05]  /*16f0*/  LOP3.LUT R0, R0, R11, RZ, 0xc0, !PT ;  /* 0x0000000b00007212 */ /* 0x000fca00078ec0ff */
[----:B------:R-:W-:-:S05]  /*1700*/  IMAD.IADD R0, R15, 0x1, R0 ;  /* 0x000000010f007824 */ /* 0x000fca00078e0200 */
[----:B------:R-:W-:Y:S01]  /*1710*/  LOP3.LUT R13, R0, R13, RZ, 0xfc, !PT ;  /* 0x0000000d000d7212 */ /* 0x000fe200078efcff */
[----:B------:R-:W-:Y:S06]  /*1720*/  BRA `(.L_x_29) ;  /* 0x0000000000107947 */ /* 0x000fec0003800000 */
.L_x_28:
[----:B------:R-:W-:-:S04]  /*1730*/  LOP3.LUT R13, R13, 0x80000000, RZ, 0xc0, !PT ;  /* 0x800000000d0d7812 */ /* 0x000fc800078ec0ff */
[----:B------:R-:W-:Y:S01]  /*1740*/  LOP3.LUT R13, R13, 0x7f800000, RZ, 0xfc, !PT ;  /* 0x7f8000000d0d7812 */ /* 0x000fe200078efcff */
[----:B------:R-:W-:Y:S06]  /*1750*/  BRA `(.L_x_29) ;  /* 0x0000000000047947 */ /* 0x000fec0003800000 */
.L_x_27:
[----:B------:R-:W-:-:S07]  /*1760*/  IMAD R13, R11, 0x800000, R13 ;  /* 0x008000000b0d7824 */ /* 0x000fce00078e020d */
.L_x_29:
[----:B------:R-:W-:Y:S05]  /*1770*/  BSYNC.RECONVERGENT B2 ;  /* 0x0000000000027941 */ /* 0x000fea0003800200 */
.L_x_26:
[----:B------:R-:W-:Y:S05]  /*1780*/  BRA `(.L_x_30) ;  /* 0x0000000000207947 */ /* 0x000fea0003800000 */
.L_x_25:
[----:B------:R-:W-:-:S04]  /*1790*/  LOP3.LUT R0, R11, 0x80000000, R0, 0x48, !PT ;  /* 0x800000000b007812 */ /* 0x000fc800078e4800 */
[----:B------:R-:W-:Y:S01]  /*17a0*/  LOP3.LUT R13, R0, 0x7f800000, RZ, 0xfc, !PT ;  /* 0x7f800000000d7812 */ /* 0x000fe200078efcff */
[----:B------:R-:W-:Y:S06]  /*17b0*/  BRA `(.L_x_30) ;  /* 0x0000000000147947 */ /* 0x000fec0003800000 */
.L_x_24:
[----:B------:R-:W-:Y:S01]  /*17c0*/  LOP3.LUT R13, R11, 0x80000000, R0, 0x48, !PT ;  /* 0x800000000b0d7812 */ /* 0x000fe200078e4800 */
[----:B------:R-:W-:Y:S06]  /*17d0*/  BRA `(.L_x_30) ;  /* 0x00000000000c7947 */ /* 0x000fec0003800000 */
.L_x_23:
[----:B------:R-:W0:Y:S01]  /*17e0*/  MUFU.RSQ R13, -QNAN ;  /* 0xffc00000000d7908 */ /* 0x000e220000001400 */
[----:B------:R-:W-:Y:S05]  /*17f0*/  BRA `(.L_x_30) ;  /* 0x0000000000047947 */ /* 0x000fea0003800000 */
.L_x_22:
[----:B------:R-:W-:-:S07]  /*1800*/  FADD.FTZ R13, R0, R7 ;  /* 0x00000007000d7221 */ /* 0x000fce0000010000 */
.L_x_30:
[----:B------:R-:W-:Y:S05]  /*1810*/  BSYNC.RECONVERGENT B1 ;  /* 0x0000000000017941 */ /* 0x000fea0003800200 */
.L_x_20:
[----:B------:R-:W-:Y:S02]  /*1820*/  IMAD.MOV.U32 R10, RZ, RZ, R6 ;  /* 0x000000ffff0a7224 */ /* 0x000fe400078e0006 */
[----:B------:R-:W-:-:S04]  /*1830*/  IMAD.MOV.U32 R11, RZ, RZ, 0x0 ;  /* 0x00000000ff0b7424 */ /* 0x000fc800078e00ff */
[----:B0-----:R-:W-:Y:S05]  /*1840*/  RET.REL.NODEC R10 `(_Z6ZETA_FPfS_S_S_S_S_S_S_S_S_S_iiffi) ;  /* 0xffffffe40aec7950 */ /* 0x001fea0003c3ffff */
.L_x_31:
        /* <DEDUP_REMOVED lines=11> */
.L_x_121:


//--------------------- .text._Z5PSI_FPfS_S_S_S_S_S_iifi --------------------------
	.section	.text._Z5PSI_FPfS_S_S_S_S_S_iifi,"ax",@progbits
	.align	128
        .global         _Z5PSI_FPfS_S_S_S_S_S_iifi
        .type           _Z5PSI_FPfS_S_S_S_S_S_iifi,@function
        .size           _Z5PSI_FPfS_S_S_S_S_S_iifi,(.L_x_122 - _Z5PSI_FPfS_S_S_S_S_S_iifi)
        .other          _Z5PSI_FPfS_S_S_S_S_S_iifi,@"STO_CUDA_ENTRY STV_DEFAULT"
_Z5PSI_FPfS_S_S_S_S_S_iifi:
.text._Z5PSI_FPfS_S_S_S_S_S_iifi:
        /* <DEDUP_REMOVED lines=10> */
[----:B------:R-:W-:Y:S01]  /*00a0*/  ISETP.GE.AND P0, PT, R5, UR4, PT ;  /* 0x0000000405007c0c */ /* 0x000fe2000bf06270 */
        /* <DEDUP_REMOVED lines=18> */
[----:B------:R-:W-:Y:S02]  /*01d0*/  LEA.HI.X.SX32 R3, R6, RZ, 0x1, P0 ;  /* 0x000000ff06037211 */ /* 0x000fe400000f0eff */
[----:B0-----:R-:W-:-:S04]  /*01e0*/  LEA R8, P0, R0, UR6, 0x2 ;  /* 0x0000000600087c11 */ /* 0x001fc8000f8010ff */
[----:B------:R-:W-:Y:S02]  /*01f0*/  LEA.HI.X R9, R0, UR7, R3, 0x2, P0 ;  /* 0x0000000700097c11 */ /* 0x000fe400080f1403 */
[----:B------:R-:W0:Y:S03]  /*0200*/  LDC R3, c[0x0][0x3c0] ;  /* 0x0000f000ff037b82 */ /* 0x000e260000000800 */
[----:B------:R-:W2:Y:S04]  /*0210*/  LDG.E R0, desc[UR4][R8.64+0x4] ;  /* 0x0000040408007981 */ /* 0x000ea8000c1e1900 */
[----:B------:R-:W2:Y:S01]  /*0220*/  LDG.E R7, desc[UR4][R8.64+-0x4] ;  /* 0xfffffc0408077981 */ /* 0x000ea2000c1e1900 */
[----:B------:R-:W-:Y:S01]  /*0230*/  BSSY.RECONVERGENT B0, `(.L_x_32) ;  /* 0x000000e000007945 */ /* 0x000fe20003800200 */
[----:B0-----:R-:W-:-:S04]  /*0240*/  FADD R3, R3, R3 ;  /* 0x0000000303037221 */ /* 0x001fc80000000000 */
        /* <DEDUP_REMOVED lines=10> */
[----:B------:R-:W-:Y:S05]  /*02f0*/  CALL.REL.NOINC `($__internal_2_$__cuda_sm3x_div_rn_noftz_f32_slowpath) ;  /* 0x0000000000d87944 */ /* 0x000fea0003c00000 */
[----:B------:R-:W-:-:S07]  /*0300*/  IMAD.MOV.U32 R4, RZ, RZ, R0 ;  /* 0x000000ffff047224 */ /* 0x000fce00078e0000 */
.L_x_33:
[----:B------:R-:W-:Y:S05]  /*0310*/  BSYNC.RECONVERGENT B0 ;  /* 0x0000000000007941 */ /* 0x000fea0003800200 */
.L_x_32:
[----:B------:R-:W0:Y:S01]  /*0320*/  LDCU UR6, c[0x0][0x3b8] ;  /* 0x00007700ff0677ac */ /* 0x000e220008000800 */
[----:B------:R-:W1:Y:S01]  /*0330*/  LDC.64 R10, c[0x0][0x380] ;  /* 0x0000e000ff0a7b82 */ /* 0x000e620000000a00 */
[----:B0-----:R-:W-:Y:S02]  /*0340*/  VIADD R6, R6, UR6 ;  /* 0x0000000606067c36 */ /* 0x001fe40008000000 */
[----:B------:R-:W-:Y:S02]  /*0350*/  IMAD R7, RZ, RZ, -UR6 ;  /* 0x80000006ff077e24 */ /* 0x000fe4000f8e02ff */
[--C-:B------:R-:W-:Y:S02]  /*0360*/  IMAD.IADD R9, R5, 0x1, R6.reuse ;  /* 0x0000000105097824 */ /* 0x100fe400078e0206 */
[----:B------:R-:W-:Y:S02]  /*0370*/  IMAD R0, R7, 0x2, R6 ;  /* 0x0000000207007824 */ /* 0x000fe400078e0206 */
[----:B-1----:R-:W-:-:S03]  /*0380*/  IMAD.WIDE R8, R9, 0x4, R10 ;  /* 0x0000000409087825 */ /* 0x002fc600078e020a */
[----:B------:R-:W-:-:S03]  /*0390*/  IADD3 R6, PT, PT, R5, R0, RZ ;  /* 0x0000000005067210 */ /* 0x000fc60007ffe0ff */
        /* <DEDUP_REMOVED lines=13> */
[----:B------:R-:W-:Y:S01]  /*0470*/  IMAD.MOV.U32 R0, RZ, RZ, R12 ;  /* 0x000000ffff007224 */ /* 0x000fe200078e000c */
[----:B------:R-:W-:-:S07]  /*0480*/  MOV R8, 0x4a0 ;  /* 0x000004a000087802 */ /* 0x000fce0000000f00 */
[----:B------:R-:W-:Y:S05]  /*0490*/  CALL.REL.NOINC `($__internal_2_$__cuda_sm3x_div_rn_noftz_f32_slowpath) ;  /* 0x0000000000707944 */ /* 0x000fea0003c00000 */
.L_x_35:
[----:B------:R-:W-:Y:S05]  /*04a0*/  BSYNC.RECONVERGENT B0 ;  /* 0x0000000000007941 */ /* 0x000fea0003800200 */
.L_x_34:
[----:B------:R-:W0:Y:S01]  /*04b0*/  LDC.64 R14, c[0x0][0x388] ;  /* 0x0000e200ff0e7b82 */ /* 0x000e220000000a00 */
[----:B------:R-:W1:Y:S07]  /*04c0*/  LDCU UR6, c[0x0][0x3b8] ;  /* 0x00007700ff0677ac */ /* 0x000e6e0008000800 */
[----:B------:R-:W2:Y:S08]  /*04d0*/  LDC.64 R12, c[0x0][0x390] ;  /* 0x0000e400ff0c7b82 */ /* 0x000eb00000000a00 */
[----:B------:R-:W3:Y:S01]  /*04e0*/  LDC.64 R8, c[0x0][0x3a8] ;  /* 0x0000ea00ff087b82 */ /* 0x000ee20000000a00 */
[----:B-1----:R-:W-:-:S02]  /*04f0*/  VIADD R6, R6, UR6 ;  /* 0x0000000606067c36 */ /* 0x002fc40008000000 */
[----:B0-----:R-:W-:-:S05]  /*0500*/  IMAD.WIDE.U32 R14, R5, 0x4, R14 ;  /* 0x00000004050e7825 */ /* 0x001fca00078e000e */
[----:B------:R-:W0:Y:S01]  /*0510*/  LDC.64 R18, c[0x0][0x398] ;  /* 0x0000e600ff127b82 */ /* 0x000e220000000a00 */
[----:B------:R-:W4:Y:S01]  /*0520*/  LDG.E R15, desc[UR4][R14.64] ;  /* 0x000000040e0f7981 */ /* 0x000f22000c1e1900 */
[----:B--2---:R-:W-:-:S06]  /*0530*/  IMAD.WIDE.U32 R12, R5, 0x4, R12 ;  /* 0x00000004050c7825 */ /* 0x004fcc00078e000c */
[----:B------:R-:W1:Y:S01]  /*0540*/  LDC.64 R16, c[0x0][0x3a0] ;  /* 0x0000e800ff107b82 */ /* 0x000e620000000a00 */
[----:B------:R-:W2:Y:S01]  /*0550*/  LDG.E R12, desc[UR4][R12.64] ;  /* 0x000000040c0c7981 */ /* 0x000ea2000c1e1900 */
[----:B---3--:R-:W-:-:S06]  /*0560*/  IMAD.WIDE R8, R6, 0x4, R8 ;  /* 0x0000000406087825 */ /* 0x008fcc00078e0208 */
[----:B------:R-:W3:Y:S01]  /*0570*/  LDC.64 R10, c[0x0][0x3b0] ;  /* 0x0000ec00ff0a7b82 */ /* 0x000ee20000000a00 */
[----:B------:R-:W2:Y:S01]  /*0580*/  LDG.E R3, desc[UR4][R8.64] ;  /* 0x0000000408037981 */ /* 0x000ea2000c1e1900 */
[----:B---3--:R-:W-:-:S04]  /*0590*/  IMAD.WIDE R10, R6, 0x4, R10 ;  /* 0x00000004060a7825 */ /* 0x008fc800078e020a */
[----:B----4-:R-:W-:-:S04]  /*05a0*/  FMUL R5, R15, R4 ;  /* 0x000000040f057220 */ /* 0x010fc80000400000 */
[----:B--2---:R-:W-:Y:S01]  /*05b0*/  FFMA R7, R12, R3, R5 ;  /* 0x000000030c077223 */ /* 0x004fe20000000005 */
[----:B0-----:R-:W-:-:S04]  /*05c0*/  IMAD.WIDE.U32 R4, R2, 0x4, R18 ;  /* 0x0000000402047825 */ /* 0x001fc800078e0012 */
[----:B-1----:R-:W-:Y:S01]  /*05d0*/  IMAD.WIDE.U32 R2, R2, 0x4, R16 ;  /* 0x0000000402027825 */ /* 0x002fe200078e0010 */
[----:B------:R-:W-:Y:S04]  /*05e0*/  STG.E desc[UR4][R8.64], R7 ;  /* 0x0000000708007986 */ /* 0x000fe8000c101904 */
[----:B------:R-:W2:Y:S04]  /*05f0*/  LDG.E R5, desc[UR4][R4.64] ;  /* 0x0000000404057981 */ /* 0x000ea8000c1e1900 */
[----:B------:R-:W3:Y:S04]  /*0600*/  LDG.E R2, desc[UR4][R2.64] ;  /* 0x0000000402027981 */ /* 0x000ee8000c1e1900 */
[----:B------:R-:W3:Y:S01]  /*0610*/  LDG.E R13, desc[UR4][R10.64] ;  /* 0x000000040a0d7981 */ /* 0x000ee2000c1e1900 */
[----:B--2---:R-:W-:-:S04]  /*0620*/  FMUL R15, R5, R0 ;  /* 0x00000000050f7220 */ /* 0x004fc80000400000 */
[----:B---3--:R-:W-:-:S05]  /*0630*/  FFMA R13, R2, R13, R15 ;  /* 0x0000000d020d7223 */ /* 0x008fca000000000f */
[----:B------:R-:W-:Y:S01]  /*0640*/  STG.E desc[UR4][R10.64], R13 ;  /* 0x0000000d0a007986 */ /* 0x000fe2000c101904 */
[----:B------:R-:W-:Y:S05]  /*0650*/  EXIT ;  /* 0x000000000000794d */ /* 0x000fea0003800000 */
        .weak           $__internal_2_$__cuda_sm3x_div_rn_noftz_f32_slowpath
        .type           $__internal_2_$__cuda_sm3x_div_rn_noftz_f32_slowpath,@function
        .size           $__internal_2_$__cuda_sm3x_div_rn_noftz_f32_slowpath,(.L_x_122 - $__internal_2_$__cuda_sm3x_div_rn_noftz_f32_slowpath)
$__internal_2_$__cuda_sm3x_div_rn_noftz_f32_slowpath:
[----:B------:R-:W-:Y:S01]  /*0660*/  SHF.R.U32.HI R9, RZ, 0x17, R3 ;  /* 0x00000017ff097819 */ /* 0x000fe20000011603 */
[----:B------:R-:W-:Y:S01]  /*0670*/  BSSY.RECONVERGENT B1, `(.L_x_36) ;  /* 0x0000063000017945 */ /* 0x000fe20003800200 */
[----:B------:R-:W-:Y:S02]  /*0680*/  SHF.R.U32.HI R7, RZ, 0x17, R0 ;  /* 0x00000017ff077819 */ /* 0x000fe40000011600 */
[----:B------:R-:W-:Y:S02]  /*0690*/  LOP3.LUT R9, R9, 0xff, RZ, 0xc0, !PT ;  /* 0x000000ff09097812 */ /* 0x000fe400078ec0ff */
[----:B------:R-:W-:Y:S02]  /*06a0*/  LOP3.LUT R14, R7, 0xff, RZ, 0xc0, !PT ;  /* 0x000000ff070e7812 */ /* 0x000fe400078ec0ff */
[----:B------:R-:W-:Y:S01]  /*06b0*/  MOV R11, R3 ;  /* 0x00000003000b7202 */ /* 0x000fe20000000f00 */
        /* <DEDUP_REMOVED lines=27> */
[----:B------:R-:W-:-:S03]  /*0870*/  @!P1 FFMA R11, R3, 1.84467440737095516160e+19, RZ ;  /* 0x5f800000030b9823 */ /* 0x000fc600000000ff */
[----:B------:R-:W-:-:S07]  /*0880*/  @!P1 IADD3 R7, PT, PT, R7, 0x40, RZ ;  /* 0x0000004007079810 */ /* 0x000fce0007ffe0ff */
.L_x_37:
[----:B------:R-:W-:Y:S01]  /*0890*/  LEA R10, R9, 0xc0800000, 0x17 ;  /* 0xc0800000090a7811 */ /* 0x000fe200078eb8ff */
[----:B------:R-:W-:Y:S04]  /*08a0*/  BSSY.RECONVERGENT B2, `(.L_x_42) ;  /* 0x0000036000027945 */ /* 0x000fe80003800200 */
[----:B------:R-:W-:Y:S02]  /*08b0*/  IMAD.IADD R11, R11, 0x1, -R10 ;  /* 0x000000010b0b7824 */ /* 0x000fe400078e0a0a */
[----:B------:R-:W-:Y:S02]  /*08c0*/  VIADD R10, R14, 0xffffff81 ;  /* 0xffffff810e0a7836 */ /* 0x000fe40000000000 */
[----:B------:R-:W0:Y:S01]  /*08d0*/  MUFU.RCP R12, R11 ;  /* 0x0000000b000c7308 */ /* 0x000e220000001000 */
[----:B------:R-:W-:Y:S01]  /*08e0*/  FADD.FTZ R13, -R11, -RZ ;  /* 0x800000ff0b0d7221 */ /* 0x000fe20000010100 */
[C---:B------:R-:W-:Y:S01]  /*08f0*/  IMAD R0, R10.reuse, -0x800000, R0 ;  /* 0xff8000000a007824 */ /* 0x040fe200078e0200 */
[----:B------:R-:W-:-:S05]  /*0900*/  IADD3 R10, PT, PT, R10, 0x7f, -R9 ;  /* 0x0000007f0a0a7810 */ /* 0x000fca0007ffe809 */
[----:B------:R-:W-:Y:S02]  /*0910*/  IMAD.IADD R10, R10, 0x1, R7 ;  /* 0x000000010a0a7824 */ /* 0x000fe400078e0207 */
        /* <DEDUP_REMOVED lines=8> */
[----:B------:R-:W-:-:S04]  /*09a0*/  LOP3.LUT R9, R9, 0xff, RZ, 0xc0, !PT ;  /* 0x000000ff09097812 */ /* 0x000fc800078ec0ff */
[----:B------:R-:W-:-:S05]  /*09b0*/  IADD3 R11, PT, PT, R9, R10, RZ ;  /* 0x0000000a090b7210 */ /* 0x000fca0007ffe0ff */
        /* <DEDUP_REMOVED lines=10> */
[CCC-:B------:R-:W-:Y:S01]  /*0a60*/  FFMA.RZ R7, R17.reuse, R13.reuse, R12.reuse ;  /* 0x0000000d11077223 */ /* 0x1c0fe2000000c00c */
[-CC-:B------:R-:W-:Y:S01]  /*0a70*/  FFMA.RM R10, R17, R13.reuse, R12.reuse ;  /* 0x0000000d110a7223 */ /* 0x180fe2000000400c */
[C---:B------:R-:W-:Y:S02]  /*0a80*/  ISETP.NE.AND P2, PT, R11.reuse, RZ, PT ;  /* 0x000000ff0b00720c */ /* 0x040fe40003f45270 */
[----:B------:R-:W-:Y:S02]  /*0a90*/  ISETP.NE.AND P1, PT, R11, RZ, PT ;  /* 0x000000ff0b00720c */ /* 0x000fe40003f25270 */
[----:B------:R-:W-:Y:S01]  /*0aa0*/  LOP3.LUT R9, R7, 0x7fffff, RZ, 0xc0, !PT ;  /* 0x007fffff07097812 */ /* 0x000fe200078ec0ff */
[----:B------:R-:W-:Y:S01]  /*0ab0*/  FFMA.RP R7, R17, R13, R12 ;  /* 0x0000000d11077223 */ /* 0x000fe2000000800c */
[----:B------:R-:W-:Y:S02]  /*0ac0*/  VIADD R12, R11, 0x20 ;  /* 0x000000200b0c7836 */ /* 0x000fe40000000000 */
[----:B------:R-:W-:Y:S01]  /*0ad0*/  LOP3.LUT R9, R9, 0x800000, RZ, 0xfc, !PT ;  /* 0x0080000009097812 */ /* 0x000fe200078efcff */
[----:B------:R-:W-:Y:S01]  /*0ae0*/  IMAD.MOV R11, RZ, RZ, -R11 ;  /* 0x000000ffff0b7224 */ /* 0x000fe200078e0a0b */
[----:B------:R-:W-:-:S02]  /*0af0*/  FSETP.NEU.FTZ.AND P0, PT, R7, R10, PT ;  /* 0x0000000a0700720b */ /* 0x000fc40003f1d000 */
[----:B------:R-:W-:Y:S02]  /*0b00*/  SHF.L.U32 R12, R9, R12, RZ ;  /* 0x0000000c090c7219 */ /* 0x000fe400000006ff */
[----:B------:R-:W-:Y:S02]  /*0b10*/  SEL R10, R11, RZ, P2 ;  /* 0x000000ff0b0a7207 */ /* 0x000fe40001000000 */
[----:B------:R-:W-:Y:S02]  /*0b20*/  ISETP.NE.AND P1, PT, R12, RZ, P1 ;  /* 0x000000ff0c00720c */ /* 0x000fe40000f25270 */
[----:B------:R-:W-:Y:S02]  /*0b30*/  SHF.R.U32.HI R10, RZ, R10, R9 ;  /* 0x0000000aff0a7219 */ /* 0x000fe40000011609 */
[----:B------:R-:W-:Y:S02]  /*0b40*/  PLOP3.LUT P0, PT, P0, P1, PT, 0xf8, 0x8f ;  /* 0x00000000008f781c */ /* 0x000fe40000703f70 */
[----:B------:R-:W-:-:S02]  /*0b50*/  SHF.R.U32.HI R12, RZ, 0x1, R10 ;  /* 0x00000001ff0c7819 */ /* 0x000fc4000001160a */
[----:B------:R-:W-:-:S04]  /*0b60*/  SEL R7, RZ, 0x1, !P0 ;  /* 0x00000001ff077807 */ /* 0x000fc80004000000 */
[----:B------:R-:W-:-:S04]  /*0b70*/  LOP3.LUT R7, R7, 0x1, R12, 0xf8, !PT ;  /* 0x0000000107077812 */ /* 0x000fc800078ef80c */
[----:B------:R-:W-:-:S04]  /*0b80*/  LOP3.LUT R7, R7, R10, RZ, 0xc0, !PT ;  /* 0x0000000a07077212 */ /* 0x000fc800078ec0ff */
[----:B------:R-:W-:-:S04]  /*0b90*/  IADD3 R7, PT, PT, R12, R7, RZ ;  /* 0x000000070c077210 */ /* 0x000fc80007ffe0ff */
[----:B------:R-:W-:Y:S01]  /*0ba0*/  LOP3.LUT R0, R7, R0, RZ, 0xfc, !PT ;  /* 0x0000000007007212 */ /* 0x000fe200078efcff */
[----:B------:R-:W-:Y:S06]  /*0bb0*/  BRA `(.L_x_45) ;  /* 0x0000000000107947 */ /* 0x000fec0003800000 */
.L_x_44:
[----:B------:R-:W-:-:S04]  /*0bc0*/  LOP3.LUT R0, R0, 0x80000000, RZ, 0xc0, !PT ;  /* 0x8000000000007812 */ /* 0x000fc800078ec0ff */
[----:B------:R-:W-:Y:S01]  /*0bd0*/  LOP3.LUT R0, R0, 0x7f800000, RZ, 0xfc, !PT ;  /* 0x7f80000000007812 */ /* 0x000fe200078efcff */
[----:B------:R-:W-:Y:S06]  /*0be0*/  BRA `(.L_x_45) ;  /* 0x0000000000047947 */ /* 0x000fec0003800000 */
.L_x_43:
[----:B------:R-:W-:-:S07]  /*0bf0*/  IMAD R0, R10, 0x800000, R0 ;  /* 0x008000000a007824 */ /* 0x000fce00078e0200 */
.L_x_45:
[----:B------:R-:W-:Y:S05]  /*0c00*/  BSYNC.RECONVERGENT B2 ;  /* 0x0000000000027941 */ /* 0x000fea0003800200 */
.L_x_42:
[----:B------:R-:W-:Y:S05]  /*0c10*/  BRA `(.L_x_46) ;  /* 0x0000000000207947 */ /* 0x000fea0003800000 */
.L_x_41:
[----:B------:R-:W-:-:S04]  /*0c20*/  LOP3.LUT R0, R11, 0x80000000, R0, 0x48, !PT ;  /* 0x800000000b007812 */ /* 0x000fc800078e4800 */
[----:B------:R-:W-:Y:S01]  /*0c30*/  LOP3.LUT R0, R0, 0x7f800000, RZ, 0xfc, !PT ;  /* 0x7f80000000007812 */ /* 0x000fe200078efcff */
[----:B------:R-:W-:Y:S06]  /*0c40*/  BRA `(.L_x_46) ;  /* 0x0000000000147947 */ /* 0x000fec0003800000 */
.L_x_40:
[----:B------:R-:W-:Y:S01]  /*0c50*/  LOP3.LUT R0, R11, 0x80000000, R0, 0x48, !PT ;  /* 0x800000000b007812 */ /* 0x000fe200078e4800 */
[----:B------:R-:W-:Y:S06]  /*0c60*/  BRA `(.L_x_46) ;  /* 0x00000000000c7947 */ /* 0x000fec0003800000 */
.L_x_39:
[----:B------:R-:W0:Y:S01]  /*0c70*/  MUFU.RSQ R0, -QNAN ;  /* 0xffc0000000007908 */ /* 0x000e220000001400 */
[----:B------:R-:W-:Y:S05]  /*0c80*/  BRA `(.L_x_46) ;  /* 0x0000000000047947 */ /* 0x000fea0003800000 */
.L_x_38:
[----:B------:R-:W-:-:S07]  /*0c90*/  FADD.FTZ R0, R0, R3 ;  /* 0x0000000300007221 */ /* 0x000fce0000010000 */
.L_x_46:
[----:B------:R-:W-:Y:S05]  /*0ca0*/  BSYNC.RECONVERGENT B1 ;  /* 0x0000000000017941 */ /* 0x000fea0003800200 */
.L_x_36:
[----:B------:R-:W-:-:S04]  /*0cb0*/  IMAD.MOV.U32 R9, RZ, RZ, 0x0 ;  /* 0x00000000ff097424 */ /* 0x000fc800078e00ff */
[----:B0-----:R-:W-:Y:S05]  /*0cc0*/  RET.REL.NODEC R8 `(_Z5PSI_FPfS_S_S_S_S_S_iifi) ;  /* 0xfffffff008cc7950 */ /* 0x001fea0003c3ffff */
.L_x_47:
        /* <DEDUP_REMOVED lines=11> */
.L_x_122:


//--------------------- .text._Z6CPML_zPfS_ififffff --------------------------
	.section	.text._Z6CPML_zPfS_ififffff,"ax",@progbits
	.align	128
        .global         _Z6CPML_zPfS_ififffff
        .type           _Z6CPML_zPfS_ififffff,@function
        .size           _Z6CPML_zPfS_ififffff,(.L_x_125 - _Z6CPML_zPfS_ififffff)
        .other          _Z6CPML_zPfS_ififffff,@"STO_CUDA_ENTRY STV_DEFAULT"
_Z6CPML_zPfS_ififffff:
.text._Z6CPML_zPfS_ififffff:
[----:B------:R-:W-:Y:S01]  /*0000*/  LDC R1, c[0x0][0x37c] ;  /* 0x0000df00ff017b82 */ /* 0x000fe20000000800 */
[----:B------:R-:W0:Y:S01]  /*0010*/  S2R R3, SR_TID.X ;  /* 0x0000000000037919 */ /* 0x000e220000002100 */
[----:B------:R-:W1:Y:S06]  /*0020*/  LDCU UR6, c[0x0][0x390] ;  /* 0x00007200ff0677ac */ /* 0x000e6c0008000800 */
[----:B------:R-:W2:Y:S01]  /*0030*/  LDC R4, c[0x0][0x398] ;  /* 0x0000e600ff047b82 */ /* 0x000ea20000000800 */
[----:B------:R-:W0:Y:S01]  /*0040*/  S2R R0, SR_CTAID.X ;  /* 0x0000000000007919 */ /* 0x000e220000002500 */
[----:B------:R-:W0:Y:S01]  /*0050*/  LDCU UR5, c[0x0][0x360] ;  /* 0x00006c00ff0577ac */ /* 0x000e220008000800 */
[----:B-1----:R-:W-:Y:S01]  /*0060*/  ULOP3.LUT UR4, URZ, UR6, URZ, 0x33, !UPT ;  /* 0x00000006ff047292 */ /* 0x002fe2000f8e33ff */
[----:B0-----:R-:W-:-:S05]  /*0070*/  IMAD R3, R0, UR5, R3 ;  /* 0x0000000500037c24 */ /* 0x001fca000f8e0203 */
[----:B--2---:R-:W-:-:S05]  /*0080*/  VIADD R0, R4, UR4 ;  /* 0x0000000404007c36 */ /* 0x004fca0008000000 */
[----:B------:R-:W-:-:S04]  /*0090*/  ISETP.GT.AND P0, PT, R3, R0, PT ;  /* 0x000000000300720c */ /* 0x000fc80003f04270 */
[----:B------:R-:W-:-:S13]  /*00a0*/  ISETP.GE.OR P0, PT, R3, R4, !P0 ;  /* 0x000000040300720c */ /* 0x000fda0004706670 */
[----:B------:R-:W-:Y:S05]  /*00b0*/  @P0 EXIT ;  /* 0x000000000000094d */ /* 0x000fea0003800000 */
[----:B------:R-:W0:Y:S01]  /*00c0*/  LDC R7, c[0x0][0x3ac] ;  /* 0x0000eb00ff077b82 */ /* 0x000e220000000800 */
[----:B------:R-:W1:Y:S01]  /*00d0*/  LDCU UR4, c[0x0][0x3a0] ;  /* 0x00007400ff0477ac */ /* 0x000e620008000800 */
[----:B------:R-:W-:Y:S01]  /*00e0*/  VIADD R0, R3, UR6 ;  /* 0x0000000603007c36 */ /* 0x000fe20008000000 */
[----:B------:R-:W-:Y:S04]  /*00f0*/  BSSY.RECONVERGENT B0, `(.L_x_48) ;  /* 0x000000f000007945 */ /* 0x000fe80003800200 */
[----:B------:R-:W-:-:S04]  /*0100*/  IADD3 R0, PT, PT, R0, 0x1, -R4 ;  /* 0x0000000100007810 */ /* 0x000fc80007ffe804 */
[----:B------:R-:W-:-:S05]  /*0110*/  I2FP.F32.S32 R0, R0 ;  /* 0x0000000000007245 */ /* 0x000fca0000201400 */
[----:B-1----:R-:W-:Y:S01]  /*0120*/  FMUL R0, R0, UR4 ;  /* 0x0000000400007c20 */ /* 0x002fe20008400000 */
[----:B0-----:R-:W0:Y:S08]  /*0130*/  MUFU.RCP R2, R7 ;  /* 0x0000000700027308 */ /* 0x001e300000001000 */
[----:B------:R-:W1:Y:S01]  /*0140*/  FCHK P0, R0, R7 ;  /* 0x0000000700007302 */ /* 0x000e620000000000 */
[----:B0-----:R-:W-:-:S04]  /*0150*/  FFMA R5, R2, -R7, 1 ;  /* 0x3f80000002057423 */ /* 0x001fc80000000807 */
[----:B------:R-:W-:-:S04]  /*0160*/  FFMA R5, R2, R5, R2 ;  /* 0x0000000502057223 */ /* 0x000fc80000000002 */
[----:B------:R-:W-:-:S04]  /*0170*/  FFMA R26, R0, R5, RZ ;  /* 0x00000005001a7223 */ /* 0x000fc800000000ff */
[----:B------:R-:W-:-:S04]  /*0180*/  FFMA R2, R26, -R7, R0 ;  /* 0x800000071a027223 */ /* 0x000fc80000000000 */
[----:B------:R-:W-:Y:S01]  /*0190*/  FFMA R26, R5, R2, R26 ;  /* 0x00000002051a7223 */ /* 0x000fe2000000001a */
[----:B-1----:R-:W-:Y:S06]  /*01a0*/  @!P0 BRA `(.L_x_49) ;  /* 0x00000000000c8947 */ /* 0x002fec0003800000 */
[----:B------:R-:W-:-:S07]  /*01b0*/  MOV R4, 0x1d0 ;  /* 0x000001d000047802 */ /* 0x000fce0000000f00 */
[----:B------:R-:W-:Y:S05]  /*01c0*/  CALL.REL.NOINC `($__internal_4_$__cuda_sm3x_div_rn_noftz_f32_slowpath) ;  /* 0x0000001000087944 */ /* 0x000fea0003c00000 */
[----:B------:R-:W-:-:S07]  /*01d0*/  IMAD.MOV.U32 R26, RZ, RZ, R2 ;  /* 0x000000ffff1a7224 */ /* 0x000fce00078e0002 */
.L_x_49:
[----:B------:R-:W-:Y:S05]  /*01e0*/  BSYNC.RECONVERGENT B0 ;  /* 0x0000000000007941 */ /* 0x000fea0003800200 */
.L_x_48:
[----:B------:R0:W1:Y:S01]  /*01f0*/  F2F.F64.F32 R4, R26 ;  /* 0x0000001a00047310 */ /* 0x0000620000201800 */
[----:B------:R-:W-:Y:S01]  /*0200*/  BSSY.RECONVERGENT B0, `(.L_x_50) ;  /* 0x0000003000007945 */ /* 0x000fe20003800200 */
[----:B------:R-:W-:-:S07]  /*0210*/  MOV R2, 0x230 ;  /* 0x0000023000027802 */ /* 0x000fce0000000f00 */
[----:B01----:R-:W-:Y:S05]  /*0220*/  CALL.REL.NOINC `($_Z6CPML_zPfS_ififffff$__internal_accurate_pow) ;  /* 0x0000001400987944 */ /* 0x003fea0003c00000 */
[----:B------:R-:W-:Y:S05]  /*0230*/  BSYNC.RECONVERGENT B0 ;  /* 0x0000000000007941 */ /* 0x000fea0003800200 */
.L_x_50:
[----:B------:R-:W-:Y:S01]  /*0240*/  DADD R6, R4, 2 ;  /* 0x4000000004067429 */ /* 0x000fe20000000000 */
[----:B------:R-:W0:Y:S01]  /*0250*/  LDC R2, c[0x0][0x3a8] ;  /* 0x0000ea00ff027b82 */ /* 0x000e220000000800 */
[----:B------:R-:W0:Y:S01]  /*0260*/  LDCU UR4, c[0x0][0x394] ;  /* 0x00007280ff0477ac */ /* 0x000e220008000800 */
[----:B------:R-:W-:Y:S01]  /*0270*/  FSETP.NEU.AND P0, PT, R26, RZ, PT ;  /* 0x000000ff1a00720b */ /* 0x000fe20003f0d000 */
[----:B------:R-:W-:Y:S06]  /*0280*/  BSSY.RECONVERGENT B0, `(.L_x_51) ;  /* 0x000000e000007945 */ /* 0x000fec0003800200 */
[----:B------:R-:W-:Y:S01]  /*0290*/  LOP3.LUT R6, R7, 0x7ff00000, RZ, 0xc0, !PT ;  /* 0x7ff0000007067812 */ /* 0x000fe200078ec0ff */
[----:B------:R-:W-:-:S03]  /*02a0*/  IMAD.MOV.U32 R7, RZ, RZ, R9 ;  /* 0x000000ffff077224 */ /* 0x000fc600078e0009 */
[----:B------:R-:W-:Y:S01]  /*02b0*/  ISETP.NE.AND P1, PT, R6, 0x7ff00000, PT ;  /* 0x7ff000000600780c */ /* 0x000fe20003f25270 */
[----:B------:R-:W-:Y:S01]  /*02c0*/  IMAD.MOV.U32 R6, RZ, RZ, R8 ;  /* 0x000000ffff067224 */ /* 0x000fe200078e0008 */
[----:B------:R-:W-:Y:S01]  /*02d0*/  @!P0 CS2R R6, SRZ ;  /* 0x0000000000068805 */ /* 0x000fe2000001ff00 */
[----:B0-----:R-:W-:-:S10]  /*02e0*/  FMUL R2, R2, UR4 ;  /* 0x0000000402027c20 */ /* 0x001fd40008400000 */
[----:B------:R-:W-:Y:S05]  /*02f0*/  @P1 BRA `(.L_x_52) ;  /* 0x0000000000181947 */ /* 0x000fea0003800000 */
[----:B------:R-:W-:-:S13]  /*0300*/  FSETP.NAN.AND P0, PT, R26, R26, PT ;  /* 0x0000001a1a00720b */ /* 0x000fda0003f08000 */
[----:B------:R-:W-:Y:S01]  /*0310*/  @P0 DADD R6, R4, 2 ;  /* 0x4000000004060429 */ /* 0x000fe20000000000 */
[----:B------:R-:W-:Y:S10]  /*0320*/  @P0 BRA `(.L_x_52) ;  /* 0x00000000000c0947 */ /* 0x000ff40003800000 */
[----:B------:R-:W-:-:S14]  /*0330*/  DSETP.NEU.AND P0, PT, |R4|, +INF , PT ;  /* 0x7ff000000400742a */ /* 0x000fdc0003f0d200 */
[----:B------:R-:W-:Y:S02]  /*0340*/  @!P0 IMAD.MOV.U32 R6, RZ, RZ, 0x0 ;  /* 0x00000000ff068424 */ /* 0x000fe400078e00ff */
[----:B------:R-:W-:-:S07]  /*0350*/  @!P0 IMAD.MOV.U32 R7, RZ, RZ, 0x7ff00000 ;  /* 0x7ff00000ff078424 */ /* 0x000fce00078e00ff */
.L_x_52:
[----:B------:R-:W-:Y:S05]  /*0360*/  BSYNC.RECONVERGENT B0 ;  /* 0x0000000000007941 */ /* 0x000fea0003800200 */
.L_x_51:
[----:B------:R-:W0:Y:S01]  /*0370*/  LDCU UR5, c[0x0][0x3ac] ;  /* 0x00007580ff0577ac */ /* 0x000e220008000800 */
[----:B------:R-:W-:Y:S01]  /*0380*/  IMAD.MOV.U32 R12, RZ, RZ, 0x1 ;  /* 0x00000001ff0c7424 */ /* 0x000fe200078e00ff */
[----:B------:R-:W-:Y:S01]  /*0390*/  FSETP.NEU.AND P0, PT, R26, 1, PT ;  /* 0x3f8000001a00780b */ /* 0x000fe20003f0d000 */
[----:B------:R-:W-:Y:S01]  /*03a0*/  BSSY.RECONVERGENT B0, `(.L_x_53) ;  /* 0x0000023000007945 */ /* 0x000fe20003800200 */
[----:B------:R-:W1:Y:S02]  /*03b0*/  LDCU UR4, c[0x0][0x3a4] ;  /* 0x00007480ff0477ac */ /* 0x000e640008000800 */
[----:B------:R-:W-:Y:S02]  /*03c0*/  FSEL R6, R6, RZ, P0 ;  /* 0x000000ff06067208 */ /* 0x000fe40000000000 */
[----:B------:R-:W-:Y:S01]  /*03d0*/  FSEL R7, R7, 1.875, P0 ;  /* 0x3ff0000007077808 */ /* 0x000fe20000000000 */
[----:B0-----:R-:W0:Y:S01]  /*03e0*/  F2F.F64.F32 R8, UR5 ;  /* 0x0000000500087d10 */ /* 0x001e220008201800 */
[----:B------:R-:W-:Y:S01]  /*03f0*/  FADD R0, -R0, UR5 ;  /* 0x0000000500007e21 */ /* 0x000fe20008000100 */
[----:B------:R-:W-:-:S06]  /*0400*/  UMOV UR5, 0x400921fb ;  /* 0x400921fb00057882 */ /* 0x000fcc0000000000 */
[----:B-1----:R-:W1:Y:S01]  /*0410*/  F2F.F64.F32 R4, UR4 ;  /* 0x0000000400047d10 */ /* 0x002e620008201800 */
[----:B------:R-:W-:-:S07]  /*0420*/  UMOV UR4, 0x54442d18 ;  /* 0x54442d1800047882 */ /* 0x000fce0000000000 */
[----:B0-----:R-:W0:Y:S01]  /*0430*/  MUFU.RCP64H R13, R9 ;  /* 0x00000009000d7308 */ /* 0x001e220000001800 */
[----:B-1----:R-:W-:Y:S02]  /*0440*/  DMUL R4, R4, UR4 ;  /* 0x0000000404047c28 */ /* 0x002fe40008000000 */
[----:B0-----:R-:W-:-:S08]  /*0450*/  DFMA R10, -R8, R12, 1 ;  /* 0x3ff00000080a742b */ /* 0x001fd0000000010c */
[----:B------:R-:W-:Y:S02]  /*0460*/  DFMA R14, R10, R10, R10 ;  /* 0x0000000a0a0e722b */ /* 0x000fe4000000000a */
[----:B------:R-:W0:Y:S06]  /*0470*/  F2F.F64.F32 R10, R0 ;  /* 0x00000000000a7310 */ /* 0x000e2c0000201800 */
[----:B------:R-:W-:-:S08]  /*0480*/  DFMA R14, R12, R14, R12 ;  /* 0x0000000e0c0e722b */ /* 0x000fd0000000000c */
[----:B------:R-:W-:Y:S02]  /*0490*/  DFMA R12, -R8, R14, 1 ;  /* 0x3ff00000080c742b */ /* 0x000fe4000000010e */
[----:B0-----:R-:W-:-:S06]  /*04a0*/  DMUL R10, R4, R10 ;  /* 0x0000000a040a7228 */ /* 0x001fcc0000000000 */
[----:B------:R-:W-:-:S04]  /*04b0*/  DFMA R12, R14, R12, R14 ;  /* 0x0000000c0e0c722b */ /* 0x000fc8000000000e */
[----:B------:R-:W-:-:S04]  /*04c0*/  FSETP.GEU.AND P1, PT, |R11|, 6.5827683646048100446e-37, PT ;  /* 0x036000000b00780b */ /* 0x000fc80003f2e200 */
[----:B------:R-:W-:-:S08]  /*04d0*/  DMUL R4, R10, R12 ;  /* 0x0000000c0a047228 */ /* 0x000fd00000000000 */
[----:B------:R-:W-:-:S08]  /*04e0*/  DFMA R14, -R8, R4, R10 ;  /* 0x00000004080e722b */ /* 0x000fd0000000010a */
[----:B------:R-:W-:Y:S01]  /*04f0*/  DFMA R4, R12, R14, R4 ;  /* 0x0000000e0c04722b */ /* 0x000fe20000000004 */
[----:B------:R-:W0:Y:S09]  /*0500*/  F2F.F64.F32 R12, R2 ;  /* 0x00000002000c7310 */ /* 0x000e320000201800 */
[----:B------:R-:W-:-:S05]  /*0510*/  FFMA R0, RZ, R9, R5 ;  /* 0x00000009ff007223 */ /* 0x000fca0000000005 */
[----:B------:R-:W-:Y:S01]  /*0520*/  FSETP.GT.AND P0, PT, |R0|, 1.469367938527859385e-39, PT ;  /* 0x001000000000780b */ /* 0x000fe20003f04200 */
[----:B0-----:R-:W-:-:S12]  /*0530*/  DMUL R6, R12, R6 ;  /* 0x000000060c067228 */ /* 0x001fd80000000000 */
[----:B------:R-:W-:Y:S05]  /*0540*/  @P0 BRA P1, `(.L_x_54) ;  /* 0x0000000000200947 */ /* 0x000fea0000800000 */
[----:B------:R-:W-:Y:S01]  /*0550*/  IMAD.MOV.U32 R12, RZ, RZ, R10 ;  /* 0x000000ffff0c7224 */ /* 0x000fe200078e000a */
[----:B------:R-:W-:Y:S01]  /*0560*/  MOV R0, 0x5b0 ;  /* 0x000005b000007802 */ /* 0x000fe20000000f00 */
[----:B------:R-:W-:Y:S02]  /*0570*/  IMAD.MOV.U32 R13, RZ, RZ, R11 ;  /* 0x000000ffff0d7224 */ /* 0x000fe400078e000b */
[----:B------:R-:W-:Y:S02]  /*0580*/  IMAD.MOV.U32 R10, RZ, RZ, R8 ;  /* 0x000000ffff0a7224 */ /* 0x000fe400078e0008 */
[----:B------:R-:W-:-:S07]  /*0590*/  IMAD.MOV.U32 R11, RZ, RZ, R9 ;  /* 0x000000ffff0b7224 */ /* 0x000fce00078e0009 */
[----:B------:R-:W-:Y:S05]  /*05a0*/  CALL.REL.NOINC `($__internal_3_$__cuda_sm20_div_rn_f64_full) ;  /* 0x0000000400a07944 */ /* 0x000fea0003c00000 */
[----:B------:R-:W-:Y:S02]  /*05b0*/  IMAD.MOV.U32 R4, RZ, RZ, R14 ;  /* 0x000000ffff047224 */ /* 0x000fe400078e000e */
[----:B------:R-:W-:-:S07]  /*05c0*/  IMAD.MOV.U32 R5, RZ, RZ, R15 ;  /* 0x000000ffff057224 */ /* 0x000fce00078e000f */
.L_x_54:
[----:B------:R-:W-:Y:S05]  /*05d0*/  BSYNC.RECONVERGENT B0 ;  /* 0x0000000000007941 */ /* 0x000fea0003800200 */
.L_x_53:
[----:B------:R-:W0:Y:S01]  /*05e0*/  LDCU UR4, c[0x0][0x39c] ;  /* 0x00007380ff0477ac */ /* 0x000e220008000800 */
[----:B------:R-:W-:Y:S01]  /*05f0*/  DADD R8, R6, R4 ;  /* 0x0000000006087229 */ /* 0x000fe20000000004 */
[----:B------:R-:W-:Y:S01]  /*0600*/  BSSY.RECONVERGENT B0, `(.L_x_55) ;  /* 0x0000040000007945 */ /* 0x000fe20003800200 */
[----:B------:R-:W-:Y:S01]  /*0610*/  UMOV UR5, 0x3fe62e42 ;  /* 0x3fe62e4200057882 */ /* 0x000fe20000000000 */
[----:B0-----:R-:W0:Y:S01]  /*0620*/  F2F.F64.F32 R10, UR4 ;  /* 0x00000004000a7d10 */ /* 0x001e220008201800 */
[----:B------:R-:W-:-:S04]  /*0630*/  UMOV UR4, 0xfefa39ef ;  /* 0xfefa39ef00047882 */ /* 0x000fc80000000000 */
[----:B0-----:R-:W-:Y:S01]  /*0640*/  DMUL R4, R8, -R10 ;  /* 0x8000000a08047228 */ /* 0x001fe20000000000 */
[----:B------:R-:W-:Y:S02]  /*0650*/  IMAD.MOV.U32 R10, RZ, RZ, 0x652b82fe ;  /* 0x652b82feff0a7424 */ /* 0x000fe400078e00ff */
[----:B------:R-:W-:-:S06]  /*0660*/  IMAD.MOV.U32 R11, RZ, RZ, 0x3ff71547 ;  /* 0x3ff71547ff0b7424 */ /* 0x000fcc00078e00ff */
[----:B------:R-:W-:Y:S01]  /*0670*/  DFMA R10, R4, R10, 6.75539944105574400000e+15 ;  /* 0x43380000040a742b */ /* 0x000fe2000000000a */
[----:B------:R-:W-:-:S07]  /*0680*/  FSETP.GEU.AND P0, PT, |R5|, 4.1917929649353027344, PT ;  /* 0x4086232b0500780b */ /* 0x000fce0003f0e200 */
[----:B------:R-:W-:-:S08]  /*0690*/  DADD R12, R10, -6.75539944105574400000e+15 ;  /* 0xc33800000a0c7429 */ /* 0x000fd00000000000 */
[----:B------:R-:W-:Y:S01]  /*06a0*/  DFMA R14, R12, -UR4, R4 ;  /* 0x800000040c0e7c2b */ /* 0x000fe20008000004 */
[----:B------:R-:W-:Y:S01]  /*06b0*/  UMOV UR4, 0x3b39803f ;  /* 0x3b39803f00047882 */ /* 0x000fe20000000000 */
[----:B------:R-:W-:-:S06]  /*06c0*/  UMOV UR5, 0x3c7abc9e ;  /* 0x3c7abc9e00057882 */ /* 0x000fcc0000000000 */
[----:B------:R-:W-:Y:S01]  /*06d0*/  DFMA R12, R12, -UR4, R14 ;  /* 0x800000040c0c7c2b */ /* 0x000fe2000800000e */
[----:B------:R-:W-:Y:S01]  /*06e0*/  UMOV UR4, 0x69ce2bdf ;  /* 0x69ce2bdf00047882 */ /* 0x000fe20000000000 */
[----:B------:R-:W-:Y:S01]  /*06f0*/  IMAD.MOV.U32 R14, RZ, RZ, -0x35dec16 ;  /* 0xfca213eaff0e7424 */ /* 0x000fe200078e00ff */
[----:B------:R-:W-:Y:S01]  /*0700*/  UMOV UR5, 0x3e5ade15 ;  /* 0x3e5ade1500057882 */ /* 0x000fe20000000000 */
[----:B------:R-:W-:-:S06]  /*0710*/  IMAD.MOV.U32 R15, RZ, RZ, 0x3e928af3 ;  /* 0x3e928af3ff0f7424 */ /* 0x000fcc00078e00ff */
        /* <DEDUP_REMOVED lines=24> */
[----:B------:R-:W-:Y:S02]  /*08a0*/  DFMA R16, R12, R14, UR4 ;  /* 0x000000040c107e2b */ /* 0x000fe4000800000e */
[----:B------:R-:W0:Y:S01]  /*08b0*/  MUFU.RCP64H R15, R9 ;  /* 0x00000009000f7308 */ /* 0x000e220000001800 */
[----:B------:R-:W-:-:S05]  /*08c0*/  IMAD.MOV.U32 R14, RZ, RZ, 0x1 ;  /* 0x00000001ff0e7424 */ /* 0x000fca00078e00ff */
[----:B------:R-:W-:-:S08]  /*08d0*/  DFMA R16, R12, R16, 1 ;  /* 0x3ff000000c10742b */ /* 0x000fd00000000010 */
[----:B------:R-:W-:Y:S02]  /*08e0*/  DFMA R18, R12, R16, 1 ;  /* 0x3ff000000c12742b */ /* 0x000fe40000000010 */
[----:B0-----:R-:W-:-:S08]  /*08f0*/  DFMA R12, -R8, R14, 1 ;  /* 0x3ff00000080c742b */ /* 0x001fd0000000010e */
[----:B------:R-:W-:Y:S02]  /*0900*/  IMAD R17, R10, 0x100000, R19 ;  /* 0x001000000a117824 */ /* 0x000fe400078e0213 */
[----:B------:R-:W-:Y:S01]  /*0910*/  IMAD.MOV.U32 R16, RZ, RZ, R18 ;  /* 0x000000ffff107224 */ /* 0x000fe200078e0012 */
[----:B------:R-:W-:Y:S06]  /*0920*/  @!P0 BRA `(.L_x_56) ;  /* 0x0000000000348947 */ /* 0x000fec0003800000 */
[----:B------:R-:W-:Y:S01]  /*0930*/  FSETP.GEU.AND P1, PT, |R5|, 4.2275390625, PT ;  /* 0x408748000500780b */ /* 0x000fe20003f2e200 */
[C---:B------:R-:W-:Y:S02]  /*0940*/  DADD R16, R4.reuse, +INF ;  /* 0x7ff0000004107429 */ /* 0x040fe40000000000 */
[----:B------:R-:W-:-:S08]  /*0950*/  DSETP.GEU.AND P0, PT, R4, RZ, PT ;  /* 0x000000ff0400722a */ /* 0x000fd00003f0e000 */
[----:B------:R-:W-:Y:S02]  /*0960*/  FSEL R16, R16, RZ, P0 ;  /* 0x000000ff10107208 */ /* 0x000fe40000000000 */
[----:B------:R-:W-:Y:S01]  /*0970*/  @!P1 LEA.HI R0, R10, R10, RZ, 0x1 ;  /* 0x0000000a0a009211 */ /* 0x000fe200078f08ff */
[----:B------:R-:W-:Y:S01]  /*0980*/  @!P1 IMAD.MOV.U32 R4, RZ, RZ, R18 ;  /* 0x000000ffff049224 */ /* 0x000fe200078e0012 */
[----:B------:R-:W-:Y:S02]  /*0990*/  FSEL R17, R17, RZ, P0 ;  /* 0x000000ff11117208 */ /* 0x000fe40000000000 */
[----:B------:R-:W-:-:S05]  /*09a0*/  @!P1 SHF.R.S32.HI R5, RZ, 0x1, R0 ;  /* 0x00000001ff059819 */ /* 0x000fca0000011400 */
[----:B------:R-:W-:Y:S02]  /*09b0*/  @!P1 IMAD.IADD R10, R10, 0x1, -R5 ;  /* 0x000000010a0a9824 */ /* 0x000fe400078e0a05 */
[----:B------:R-:W-:-:S03]  /*09c0*/  @!P1 IMAD R5, R5, 0x100000, R19 ;  /* 0x0010000005059824 */ /* 0x000fc600078e0213 */
[----:B------:R-:W-:Y:S01]  /*09d0*/  @!P1 LEA R11, R10, 0x3ff00000, 0x14 ;  /* 0x3ff000000a0b9811 */ /* 0x000fe200078ea0ff */
[----:B------:R-:W-:-:S06]  /*09e0*/  @!P1 IMAD.MOV.U32 R10, RZ, RZ, RZ ;  /* 0x000000ffff0a9224 */ /* 0x000fcc00078e00ff */
[----:B------:R-:W-:-:S11]  /*09f0*/  @!P1 DMUL R16, R4, R10 ;  /* 0x0000000a04109228 */ /* 0x000fd60000000000 */
.L_x_56:
[----:B------:R-:W-:Y:S05]  /*0a00*/  BSYNC.RECONVERGENT B0 ;  /* 0x0000000000007941 */ /* 0x000fea0003800200 */
.L_x_55:
[----:B------:R-:W0:Y:S01]  /*0a10*/  F2F.F32.F64 R0, R16 ;  /* 0x0000001000007310 */ /* 0x000e220000301000 */
[----:B------:R-:W-:Y:S01]  /*0a20*/  DFMA R12, R12, R12, R12 ;  /* 0x0000000c0c0c722b */ /* 0x000fe2000000000c */
[----:B------:R-:W1:Y:S01]  /*0a30*/  LDCU.64 UR4, c[0x0][0x358] ;  /* 0x00006b00ff0477ac */ /* 0x000e620008000a00 */
[----:B------:R-:W-:Y:S06]  /*0a40*/  BSSY.RECONVERGENT B0, `(.L_x_57) ;  /* 0x0000019000007945 */ /* 0x000fec0003800200 */
[----:B------:R-:W-:Y:S01]  /*0a50*/  DFMA R12, R14, R12, R14 ;  /* 0x0000000c0e0c722b */ /* 0x000fe2000000000e */
[----:B------:R-:W2:Y:S01]  /*0a60*/  LDC.64 R14, c[0x0][0x388] ;  /* 0x0000e200ff0e7b82 */ /* 0x000ea20000000a00 */
[----:B0-----:R-:W-:-:S06]  /*0a70*/  FADD R2, R0, -1 ;  /* 0xbf80000000027421 */ /* 0x001fcc0000000000 */
[----:B------:R-:W-:Y:S01]  /*0a80*/  DFMA R10, -R8, R12, 1 ;  /* 0x3ff00000080a742b */ /* 0x000fe2000000010c */
[----:B------:R-:W0:Y:S07]  /*0a90*/  F2F.F64.F32 R4, R2 ;  /* 0x0000000200047310 */ /* 0x000e2e0000201800 */
[----:B------:R-:W-:Y:S02]  /*0aa0*/  DFMA R10, R12, R10, R12 ;  /* 0x0000000a0c0a722b */ /* 0x000fe4000000000c */
[----:B0-----:R-:W-:Y:S01]  /*0ab0*/  DMUL R18, R6, R4 ;  /* 0x0000000406127228 */ /* 0x001fe20000000000 */
[----:B--2---:R-:W-:-:S05]  /*0ac0*/  IMAD.WIDE R6, R3, 0x4, R14 ;  /* 0x0000000403067825 */ /* 0x004fca00078e020e */
[----:B-1----:R0:W-:Y:S02]  /*0ad0*/  STG.E desc[UR4][R6.64], R0 ;  /* 0x0000000006007986 */ /* 0x0021e4000c101904 */
[----:B------:R-:W-:Y:S02]  /*0ae0*/  DMUL R4, R18, R10 ;  /* 0x0000000a12047228 */ /* 0x000fe40000000000 */
[----:B------:R-:W-:-:S06]  /*0af0*/  FSETP.GEU.AND P1, PT, |R19|, 6.5827683646048100446e-37, PT ;  /* 0x036000001300780b */ /* 0x000fcc0003f2e200 */
[----:B------:R-:W-:-:S08]  /*0b00*/  DFMA R12, -R8, R4, R18 ;  /* 0x00000004080c722b */ /* 0x000fd00000000112 */
[----:B------:R-:W-:-:S10]  /*0b10*/  DFMA R4, R10, R12, R4 ;  /* 0x0000000c0a04722b */ /* 0x000fd40000000004 */
[----:B------:R-:W-:-:S05]  /*0b20*/  FFMA R2, RZ, R9, R5 ;  /* 0x00000009ff027223 */ /* 0x000fca0000000005 */
[----:B------:R-:W-:-:S13]  /*0b30*/  FSETP.GT.AND P0, PT, |R2|, 1.469367938527859385e-39, PT ;  /* 0x001000000200780b */ /* 0x000fda0003f04200 */
[----:B0-----:R-:W-:Y:S05]  /*0b40*/  @P0 BRA P1, `(.L_x_58) ;  /* 0x0000000000200947 */ /* 0x001fea0000800000 */
        /* <DEDUP_REMOVED lines=8> */
.L_x_58:
[----:B------:R-:W-:Y:S05]  /*0bd0*/  BSYNC.RECONVERGENT B0 ;  /* 0x0000000000007941 */ /* 0x000fea0003800200 */
.L_x_57:
[----:B------:R-:W0:Y:S01]  /*0be0*/  LDC.64 R6, c[0x0][0x380] ;  /* 0x0000e000ff067b82 */ /* 0x000e220000000a00 */
[----:B------:R-:W1:Y:S01]  /*0bf0*/  F2F.F32.F64 R5, R4 ;  /* 0x0000000400057310 */ /* 0x000e620000301000 */
[----:B0-----:R-:W-:-:S05]  /*0c00*/  IMAD.WIDE R2, R3, 0x4, R6 ;  /* 0x0000000403027825 */ /* 0x001fca00078e0206 */
[----:B-1----:R-:W-:Y:S01]  /*0c10*/  STG.E desc[UR4][R2.64], R5 ;  /* 0x0000000502007986 */ /* 0x002fe2000c101904 */
[----:B------:R-:W-:Y:S05]  /*0c20*/  EXIT ;  /* 0x000000000000794d */ /* 0x000fea0003800000 */
        .weak           $__internal_3_$__cuda_sm20_div_rn_f64_full
        .type           $__internal_3_$__cuda_sm20_div_rn_f64_full,@function
        .size           $__internal_3_$__cuda_sm20_div_rn_f64_full,($__internal_4_$__cuda_sm3x_div_rn_noftz_f32_slowpath - $__internal_3_$__cuda_sm20_div_rn_f64_full)
$__internal_3_$__cuda_sm20_div_rn_f64_full:
[C---:B------:R-:W-:Y:S01]  /*0c30*/  FSETP.GEU.AND P0, PT, |R11|.reuse, 1.469367938527859385e-39, PT ;  /* 0x001000000b00780b */ /* 0x040fe20003f0e200 */
[----:B------:R-:W-:Y:S01]  /*0c40*/  IMAD.MOV.U32 R16, RZ, RZ, 0x1 ;  /* 0x00000001ff107424 */ /* 0x000fe200078e00ff */
[----:B------:R-:W-:Y:S01]  /*0c50*/  LOP3.LUT R8, R11, 0x800fffff, RZ, 0xc0, !PT ;  /* 0x800fffff0b087812 */ /* 0x000fe200078ec0ff */
[----:B------:R-:W-:Y:S01]  /*0c60*/  IMAD.MOV.U32 R14, RZ, RZ, 0x1ca00000 ;  /* 0x1ca00000ff0e7424 */ /* 0x000fe200078e00ff */
[C---:B------:R-:W-:Y:S01]  /*0c70*/  FSETP.GEU.AND P2, PT, |R13|.reuse, 1.469367938527859385e-39, PT ;  /* 0x001000000d00780b */ /* 0x040fe20003f4e200 */
[----:B------:R-:W-:Y:S01]  /*0c80*/  BSSY.RECONVERGENT B1, `(.L_x_59) ;  /* 0x0000053000017945 */ /* 0x000fe20003800200 */
[----:B------:R-:W-:Y:S01]  /*0c90*/  LOP3.LUT R9, R8, 0x3ff00000, RZ, 0xfc, !PT ;  /* 0x3ff0000008097812 */ /* 0x000fe200078efcff */
[----:B------:R-:W-:Y:S01]  /*0ca0*/  IMAD.MOV.U32 R8, RZ, RZ, R10 ;  /* 0x000000ffff087224 */ /* 0x000fe200078e000a */
[----:B------:R-:W-:Y:S02]  /*0cb0*/  LOP3.LUT R2, R13, 0x7ff00000, RZ, 0xc0, !PT ;  /* 0x7ff000000d027812 */ /* 0x000fe400078ec0ff */
[----:B------:R-:W-:-:S03]  /*0cc0*/  LOP3.LUT R15, R11, 0x7ff00000, RZ, 0xc0, !PT ;  /* 0x7ff000000b0f7812 */ /* 0x000fc600078ec0ff */
[----:B------:R-:W-:Y:S01]  /*0cd0*/  @!P0 DMUL R8, R10, 8.98846567431157953865e+307 ;  /* 0x7fe000000a088828 */ /* 0x000fe20000000000 */
[C---:B------:R-:W-:Y:S01]  /*0ce0*/  ISETP.GE.U32.AND P1, PT, R2.reuse, R15, PT ;  /* 0x0000000f0200720c */ /* 0x040fe20003f26070 */
[----:B------:R-:W-:Y:S02]  /*0cf0*/  IMAD.MOV.U32 R23, RZ, RZ, R2 ;  /* 0x000000ffff177224 */ /* 0x000fe400078e0002 */
[----:B------:R-:W-:Y:S01]  /*0d00*/  @!P2 LOP3.LUT R19, R11, 0x7ff00000, RZ, 0xc0, !PT ;  /* 0x7ff000000b13a812 */ /* 0x000fe200078ec0ff */
[----:B------:R-:W-:Y:S01]  /*0d10*/  @!P2 IMAD.MOV.U32 R18, RZ, RZ, RZ ;  /* 0x000000ffff12a224 */ /* 0x000fe200078e00ff */
[----:B------:R-:W0:Y:S01]  /*0d20*/  MUFU.RCP64H R17, R9 ;  /* 0x0000000900117308 */ /* 0x000e220000001800 */
[----:B------:R-:W-:Y:S01]  /*0d30*/  IMAD.MOV.U32 R22, RZ, RZ, R15 ;  /* 0x000000ffff167224 */ /* 0x000fe200078e000f */
[----:B------:R-:W-:Y:S02]  /*0d40*/  @!P2 ISETP.GE.U32.AND P3, PT, R2, R19, PT ;  /* 0x000000130200a20c */ /* 0x000fe40003f66070 */
[----:B------:R-:W-:-:S02]  /*0d50*/  @!P0 LOP3.LUT R22, R9, 0x7ff00000, RZ, 0xc0, !PT ;  /* 0x7ff0000009168812 */ /* 0x000fc400078ec0ff */
[----:B------:R-:W-:-:S03]  /*0d60*/  @!P2 SEL R19, R14, 0x63400000, !P3 ;  /* 0x634000000e13a807 */ /* 0x000fc60005800000 */
[----:B------:R-:W-:Y:S01]  /*0d70*/  VIADD R24, R22, 0xffffffff ;  /* 0xffffffff16187836 */ /* 0x000fe20000000000 */
[----:B------:R-:W-:-:S04]  /*0d80*/  @!P2 LOP3.LUT R19, R19, 0x80000000, R13, 0xf8, !PT ;  /* 0x800000001313a812 */ /* 0x000fc800078ef80d */
[----:B------:R-:W-:Y:S01]  /*0d90*/  @!P2 LOP3.LUT R19, R19, 0x100000, RZ, 0xfc, !PT ;  /* 0x001000001313a812 */ /* 0x000fe200078efcff */
[----:B0-----:R-:W-:-:S08]  /*0da0*/  DFMA R4, R16, -R8, 1 ;  /* 0x3ff000001004742b */ /* 0x001fd00000000808 */
[----:B------:R-:W-:-:S08]  /*0db0*/  DFMA R4, R4, R4, R4 ;  /* 0x000000040404722b */ /* 0x000fd00000000004 */
[----:B------:R-:W-:Y:S01]  /*0dc0*/  DFMA R16, R16, R4, R16 ;  /* 0x000000041010722b */ /* 0x000fe20000000010 */
[----:B------:R-:W-:Y:S01]  /*0dd0*/  SEL R5, R14, 0x63400000, !P1 ;  /* 0x634000000e057807 */ /* 0x000fe20004800000 */
[----:B------:R-:W-:-:S03]  /*0de0*/  IMAD.MOV.U32 R4, RZ, RZ, R12 ;  /* 0x000000ffff047224 */ /* 0x000fc600078e000c */
[----:B------:R-:W-:-:S03]  /*0df0*/  LOP3.LUT R5, R5, 0x800fffff, R13, 0xf8, !PT ;  /* 0x800fffff05057812 */ /* 0x000fc600078ef80d */
[----:B------:R-:W-:-:S03]  /*0e00*/  DFMA R20, R16, -R8, 1 ;  /* 0x3ff000001014742b */ /* 0x000fc60000000808 */
[----:B------:R-:W-:-:S05]  /*0e10*/  @!P2 DFMA R4, R4, 2, -R18 ;  /* 0x400000000404a82b */ /* 0x000fca0000000812 */
[----:B------:R-:W-:-:S05]  /*0e20*/  DFMA R16, R16, R20, R16 ;  /* 0x000000141010722b */ /* 0x000fca0000000010 */
[----:B------:R-:W-:-:S03]  /*0e30*/  @!P2 LOP3.LUT R23, R5, 0x7ff00000, RZ, 0xc0, !PT ;  /* 0x7ff000000517a812 */ /* 0x000fc600078ec0ff */
[----:B------:R-:W-:Y:S02]  /*0e40*/  DMUL R18, R16, R4 ;  /* 0x0000000410127228 */ /* 0x000fe40000000000 */
[----:B------:R-:W-:-:S05]  /*0e50*/  VIADD R15, R23, 0xffffffff ;  /* 0xffffffff170f7836 */ /* 0x000fca0000000000 */
[----:B------:R-:W-:Y:S01]  /*0e60*/  ISETP.GT.U32.AND P0, PT, R15, 0x7feffffe, PT ;  /* 0x7feffffe0f00780c */ /* 0x000fe20003f04070 */
[----:B------:R-:W-:-:S03]  /*0e70*/  DFMA R20, R18, -R8, R4 ;  /* 0x800000081214722b */ /* 0x000fc60000000004 */
[----:B------:R-:W-:-:S05]  /*0e80*/  ISETP.GT.U32.OR P0, PT, R24, 0x7feffffe, P0 ;  /* 0x7feffffe1800780c */ /* 0x000fca0000704470 */
[----:B------:R-:W-:-:S08]  /*0e90*/  DFMA R16, R16, R20, R18 ;  /* 0x000000141010722b */ /* 0x000fd00000000012 */
        /* <DEDUP_REMOVED lines=19> */
[----:B------:R-:W-:Y:S01]  /*0fd0*/  DMUL.RP R12, R16, R12 ;  /* 0x0000000c100c7228 */ /* 0x000fe20000008000 */
[----:B------:R-:W-:-:S06]  /*0fe0*/  IMAD.MOV.U32 R4, RZ, RZ, RZ ;  /* 0x000000ffff047224 */ /* 0x000fcc00078e00ff */
[----:B------:R-:W-:-:S03]  /*0ff0*/  DFMA R4, R14, -R4, R16 ;  /* 0x800000040e04722b */ /* 0x000fc60000000010 */
[----:B------:R-:W-:-:S03]  /*1000*/  LOP3.LUT R11, R13, R11, RZ, 0x3c, !PT ;  /* 0x0000000b0d0b7212 */ /* 0x000fc600078e3cff */
[----:B------:R-:W-:-:S04]  /*1010*/  IADD3 R4, PT, PT, -R2, -0x43300000, RZ ;  /* 0xbcd0000002047810 */ /* 0x000fc80007ffe1ff */
[----:B------:R-:W-:-:S04]  /*1020*/  FSETP.NEU.AND P0, PT, |R5|, R4, PT ;  /* 0x000000040500720b */ /* 0x000fc80003f0d200 */
[----:B------:R-:W-:Y:S02]  /*1030*/  FSEL R14, R12, R14, !P0 ;  /* 0x0000000e0c0e7208 */ /* 0x000fe40004000000 */
[----:B------:R-:W-:Y:S01]  /*1040*/  FSEL R15, R11, R15, !P0 ;  /* 0x0000000f0b0f7208 */ /* 0x000fe20004000000 */
[----:B------:R-:W-:Y:S06]  /*1050*/  BRA `(.L_x_61) ;  /* 0x0000000000547947 */ /* 0x000fec0003800000 */
.L_x_60:
        /* <DEDUP_REMOVED lines=16> */
.L_x_63:
[----:B------:R-:W-:Y:S01]  /*1160*/  LOP3.LUT R15, R11, 0x80000, RZ, 0xfc, !PT ;  /* 0x000800000b0f7812 */ /* 0x000fe200078efcff */
[----:B------:R-:W-:Y:S01]  /*1170*/  IMAD.MOV.U32 R14, RZ, RZ, R10 ;  /* 0x000000ffff0e7224 */ /* 0x000fe200078e000a */
[----:B------:R-:W-:Y:S06]  /*1180*/  BRA `(.L_x_61) ;  /* 0x0000000000087947 */ /* 0x000fec0003800000 */
.L_x_62:
[----:B------:R-:W-:Y:S01]  /*1190*/  LOP3.LUT R15, R13, 0x80000, RZ, 0xfc, !PT ;  /* 0x000800000d0f7812 */ /* 0x000fe200078efcff */
[----:B------:R-:W-:-:S07]  /*11a0*/  IMAD.MOV.U32 R14, RZ, RZ, R12 ;  /* 0x000000ffff0e7224 */ /* 0x000fce00078e000c */
.L_x_61:
[----:B------:R-:W-:Y:S05]  /*11b0*/  BSYNC.RECONVERGENT B1 ;  /* 0x0000000000017941 */ /* 0x000fea0003800200 */
.L_x_59:
[----:B------:R-:W-:Y:S02]  /*11c0*/  IMAD.MOV.U32 R4, RZ, RZ, R0 ;  /* 0x000000ffff047224 */ /* 0x000fe400078e0000 */
[----:B------:R-:W-:-:S04]  /*11d0*/  IMAD.MOV.U32 R5, RZ, RZ, 0x0 ;  /* 0x00000000ff057424 */ /* 0x000fc800078e00ff */
[----:B------:R-:W-:Y:S05]  /*11e0*/  RET.REL.NODEC R4 `(_Z6CPML_zPfS_ififffff) ;  /* 0xffffffec04847950 */ /* 0x000fea0003c3ffff */
        .weak           $__internal_4_$__cuda_sm3x_div_rn_noftz_f32_slowpath
        .type           $__internal_4_$__cuda_sm3x_div_rn_noftz_f32_slowpath,@function
        .size           $__internal_4_$__cuda_sm3x_div_rn_noftz_f32_slowpath,($_Z6CPML_zPfS_ififffff$__internal_accurate_pow - $__internal_4_$__cuda_sm3x_div_rn_noftz_f32_slowpath)
$__internal_4_$__cuda_sm3x_div_rn_noftz_f32_slowpath:
[----:B------:R-:W0:Y:S01]  /*11f0*/  LDC R5, c[0x0][0x3ac] ;  /* 0x0000eb00ff057b82 */ /* 0x000e220000000800 */
[--C-:B------:R-:W-:Y:S01]  /*1200*/  SHF.R.U32.HI R2, RZ, 0x17, R0.reuse ;  /* 0x00000017ff027819 */ /* 0x100fe20000011600 */
[----:B------:R-:W1:Y:S01]  /*1210*/  LDCU UR4, c[0x0][0x3ac] ;  /* 0x00007580ff0477ac */ /* 0x000e620008000800 */
[----:B------:R-:W-:Y:S01]  /*1220*/  BSSY.RECONVERGENT B1, `(.L_x_64) ;  /* 0x0000064000017945 */ /* 0x000fe20003800200 */
[----:B------:R-:W-:Y:S01]  /*1230*/  IMAD.MOV.U32 R7, RZ, RZ, R0 ;  /* 0x000000ffff077224 */ /* 0x000fe200078e0000 */
[----:B------:R-:W-:-:S05]  /*1240*/  LOP3.LUT R2, R2, 0xff, RZ, 0xc0, !PT ;  /* 0x000000ff02027812 */ /* 0x000fca00078ec0ff */
[----:B------:R-:W-:Y:S02]  /*1250*/  VIADD R10, R2, 0xffffffff ;  /* 0xffffffff020a7836 */ /* 0x000fe40000000000 */
[----:B-1----:R-:W-:Y:S01]  /*1260*/  IMAD.U32 R8, RZ, RZ, UR4 ;  /* 0x00000004ff087e24 */ /* 0x002fe2000f8e00ff */
[----:B0-----:R-:W-:-:S04]  /*1270*/  SHF.R.U32.HI R6, RZ, 0x17, R5 ;  /* 0x00000017ff067819 */ /* 0x001fc80000011605 */
[----:B------:R-:W-:-:S05]  /*1280*/  LOP3.LUT R6, R6, 0xff, RZ, 0xc0, !PT ;  /* 0x000000ff06067812 */ /* 0x000fca00078ec0ff */
[----:B------:R-:W-:-:S05]  /*1290*/  VIADD R11, R6, 0xffffffff ;  /* 0xffffffff060b7836 */ /* 0x000fca0000000000 */
        /* <DEDUP_REMOVED lines=27> */
.L_x_65:
        /* <DEDUP_REMOVED lines=30> */
[C---:B------:R-:W-:Y:S02]  /*1630*/  VIADD R8, R9.reuse, 0x20 ;  /* 0x0000002009087836 */ /* 0x040fe40000000000 */
[CCC-:B------:R-:W-:Y:S01]  /*1640*/  FFMA.RM R6, R12.reuse, R10.reuse, R13.reuse ;  /* 0x0000000a0c067223 */ /* 0x1c0fe2000000400d */
        /* <DEDUP_REMOVED lines=19> */
.L_x_72:
[----:B------:R-:W-:-:S04]  /*1780*/  LOP3.LUT R2, R2, 0x80000000, RZ, 0xc0, !PT ;  /* 0x8000000002027812 */ /* 0x000fc800078ec0ff */
[----:B------:R-:W-:Y:S01]  /*1790*/  LOP3.LUT R2, R2, 0x7f800000, RZ, 0xfc, !PT ;  /* 0x7f80000002027812 */ /* 0x000fe200078efcff */
[----:B------:R-:W-:Y:S06]  /*17a0*/  BRA `(.L_x_73) ;  /* 0x0000000000047947 */ /* 0x000fec0003800000 */
.L_x_71:
[----:B------:R-:W-:-:S07]  /*17b0*/  IMAD R2, R6, 0x800000, R2 ;  /* 0x0080000006027824 */ /* 0x000fce00078e0202 */
.L_x_73:
[----:B------:R-:W-:Y:S05]  /*17c0*/  BSYNC.RECONVERGENT B2 ;  /* 0x0000000000027941 */ /* 0x000fea0003800200 */
.L_x_70:
[----:B------:R-:W-:Y:S05]  /*17d0*/  BRA `(.L_x_74) ;  /* 0x0000000000207947 */ /* 0x000fea0003800000 */
.L_x_69:
[----:B------:R-:W-:-:S04]  /*17e0*/  LOP3.LUT R2, R8, 0x80000000, R7, 0x48, !PT ;  /* 0x8000000008027812 */ /* 0x000fc800078e4807 */
[----:B------:R-:W-:Y:S01]  /*17f0*/  LOP3.LUT R2, R2, 0x7f800000, RZ, 0xfc, !PT ;  /* 0x7f80000002027812 */ /* 0x000fe200078efcff */
[----:B------:R-:W-:Y:S06]  /*1800*/  BRA `(.L_x_74) ;  /* 0x0000000000147947 */ /* 0x000fec0003800000 */
.L_x_68:
[----:B------:R-:W-:Y:S01]  /*1810*/  LOP3.LUT R2, R8, 0x80000000, R7, 0x48, !PT ;  /* 0x8000000008027812 */ /* 0x000fe200078e4807 */
[----:B------:R-:W-:Y:S06]  /*1820*/  BRA `(.L_x_74) ;  /* 0x00000000000c7947 */ /* 0x000fec0003800000 */
.L_x_67:
[----:B------:R-:W0:Y:S01]  /*1830*/  MUFU.RSQ R2, -QNAN ;  /* 0xffc0000000027908 */ /* 0x000e220000001400 */
[----:B------:R-:W-:Y:S05]  /*1840*/  BRA `(.L_x_74) ;  /* 0x0000000000047947 */ /* 0x000fea0003800000 */
.L_x_66:
[----:B------:R-:W-:-:S07]  /*1850*/  FADD.FTZ R2, R0, R5 ;  /* 0x0000000500027221 */ /* 0x000fce0000010000 */
.L_x_74:
[----:B------:R-:W-:Y:S05]  /*1860*/  BSYNC.RECONVERGENT B1 ;  /* 0x0000000000017941 */ /* 0x000fea0003800200 */
.L_x_64:
[----:B------:R-:W-:-:S04]  /*1870*/  IMAD.MOV.U32 R5, RZ, RZ, 0x0 ;  /* 0x00000000ff057424 */ /* 0x000fc800078e00ff */
[----:B0-----:R-:W-:Y:S05]  /*1880*/  RET.REL.NODEC R4 `(_Z6CPML_zPfS_ififffff) ;  /* 0xffffffe404dc7950 */ /* 0x001fea0003c3ffff */
        .type           $_Z6CPML_zPfS_ififffff$__internal_accurate_pow,@function
        .size           $_Z6CPML_zPfS_ififffff$__internal_accurate_pow,(.L_x_125 - $_Z6CPML_zPfS_ififffff$__internal_accurate_pow)
$_Z6CPML_zPfS_ififffff$__internal_accurate_pow:
[----:B------:R-:W-:Y:S01]  /*1890*/  DADD R6, -RZ, |R4| ;  /* 0x00000000ff067229 */ /* 0x000fe20000000504 */
[----:B------:R-:W-:Y:S01]  /*18a0*/  IMAD.MOV.U32 R14, RZ, RZ, RZ ;  /* 0x000000ffff0e7224 */ /* 0x000fe200078e00ff */
[----:B------:R-:W-:Y:S01]  /*18b0*/  UMOV UR4, 0x7d2cafe2 ;  /* 0x7d2cafe200047882 */ /* 0x000fe20000000000 */
[----:B------:R-:W-:Y:S01]  /*18c0*/  IMAD.MOV.U32 R20, RZ, RZ, 0x41ad3b5a ;  /* 0x41ad3b5aff147424 */ /* 0x000fe200078e00ff */
[----:B------:R-:W-:Y:S01]  /*18d0*/  UMOV UR5, 0x3eb0f5ff ;  /* 0x3eb0f5ff00057882 */ /* 0x000fe20000000000 */
[----:B------:R-:W-:Y:S01]  /*18e0*/  IMAD.MOV.U32 R21, RZ, RZ, 0x3ed0f5d2 ;  /* 0x3ed0f5d2ff157424 */ /* 0x000fe200078e00ff */
[----:B------:R-:W-:Y:S01]  /*18f0*/  UMOV UR6, 0x3b39803f ;  /* 0x3b39803f00067882 */ /* 0x000fe20000000000 */
[----:B------:R-:W-:-:S03]  /*1900*/  UMOV UR7, 0x3c7abc9e ;  /* 0x3c7abc9e00077882 */ /* 0x000fc60000000000 */
[----:B------:R-:W-:Y:S01]  /*1910*/  ISETP.GT.U32.AND P0, PT, R7, 0xfffff, PT ;  /* 0x000fffff0700780c */ /* 0x000fe20003f04070 */
[----:B------:R-:W-:-:S12]  /*1920*/  IMAD.MOV.U32 R10, RZ, RZ, R7 ;  /* 0x000000ffff0a7224 */ /* 0x000fd800078e0007 */
[----:B------:R-:W-:-:S10]  /*1930*/  @!P0 DMUL R8, R6, 1.80143985094819840000e+16 ;  /* 0x4350000006088828 */ /* 0x000fd40000000000 */
[----:B------:R-:W-:Y:S02]  /*1940*/  @!P0 IMAD.MOV.U32 R10, RZ, RZ, R9 ;  /* 0x000000ffff0a8224 */ /* 0x000fe400078e0009 */
[----:B------:R-:W-:-:S03]  /*1950*/  @!P0 IMAD.MOV.U32 R6, RZ, RZ, R8 ;  /* 0x000000ffff068224 */ /* 0x000fc600078e0008 */
[----:B------:R-:W-:Y:S01]  /*1960*/  LOP3.LUT R10, R10, 0x800fffff, RZ, 0xc0, !PT ;  /* 0x800fffff0a0a7812 */ /* 0x000fe200078ec0ff */
[----:B------:R-:W-:Y:S01]  /*1970*/  IMAD.MOV.U32 R12, RZ, RZ, R6 ;  /* 0x000000ffff0c7224 */ /* 0x000fe200078e0006 */
[----:B------:R-:W-:Y:S02]  /*1980*/  SHF.R.U32.HI R6, RZ, 0x14, R7 ;  /* 0x00000014ff067819 */ /* 0x000fe40000011607 */
[----:B------:R-:W-:Y:S02]  /*1990*/  LOP3.LUT R13, R10, 0x3ff00000, RZ, 0xfc, !PT ;  /* 0x3ff000000a0d7812 */ /* 0x000fe400078efcff */
[----:B------:R-:W-:Y:S01]  /*19a0*/  @!P0 LEA.HI R6, R9, 0xffffffca, RZ, 0xc ;  /* 0xffffffca09068811 */ /* 0x000fe200078f60ff */
[----:B------:R-:W-:Y:S01]  /*19b0*/  IMAD.MOV.U32 R9, RZ, RZ, 0x43300000 ;  /* 0x43300000ff097424 */ /* 0x000fe200078e00ff */
[----:B------:R-:W-:-:S03]  /*19c0*/  ISETP.GE.U32.AND P1, PT, R13, 0x3ff6a09f, PT ;  /* 0x3ff6a09f0d00780c */ /* 0x000fc60003f26070 */
[----:B------:R-:W-:-:S10]  /*19d0*/  VIADD R8, R6, 0xfffffc01 ;  /* 0xfffffc0106087836 */ /* 0x000fd40000000000 */
[----:B------:R-:W-:Y:S02]  /*19e0*/  @P1 VIADD R11, R13, 0xfff00000 ;  /* 0xfff000000d0b1836 */ /* 0x000fe40000000000 */
[----:B------:R-:W-:Y:S02]  /*19f0*/  @P1 VIADD R8, R6, 0xfffffc02 ;  /* 0xfffffc0206081836 */ /* 0x000fe40000000000 */
[----:B------:R-:W-:-:S03]  /*1a00*/  @P1 IMAD.MOV.U32 R13, RZ, RZ, R11 ;  /* 0x000000ffff0d1224 */ /* 0x000fc600078e000b */
[----:B------:R-:W-:-:S03]  /*1a10*/  LOP3.LUT R8, R8, 0x80000000, RZ, 0x3c, !PT ;  /* 0x8000000008087812 */ /* 0x000fc600078e3cff */
        /* <DEDUP_REMOVED lines=27> */
[----:B------:R-:W-:-:S06]  /*1bd0*/  UMOV UR5, 0x3f899999 ;  /* 0x3f89999900057882 */ /* 0x000fcc0000000000 */
[----:B------:R-:W-:Y:S01]  /*1be0*/  DFMA R20, R18, R16, UR4 ;  /* 0x0000000412147e2b */ /* 0x000fe20008000010 */
[----:B------:R-:W-:Y:S01]  /*1bf0*/  UMOV UR4, 0x55555555 ;  /* 0x5555555500047882 */ /* 0x000fe20000000000 */
[----:B------:R-:W-:Y:S01]  /*1c00*/  UMOV UR5, 0x3fb55555 ;  /* 0x3fb5555500057882 */ /* 0x000fe20000000000 */
[----:B------:R-:W-:-:S05]  /*1c10*/  DMUL R16, R10, R10 ;  /* 0x0000000a0a107228 */ /* 0x000fca0000000000 */
[----:B------:R-:W-:-:S03]  /*1c20*/  DFMA R12, R18, R20, UR4 ;  /* 0x00000004120c7e2b */ /* 0x000fc60008000014 */
[----:B------:R-:W-:-:S05]  /*1c30*/  DFMA R24, R10, R10, -R16 ;  /* 0x0000000a0a18722b */ /* 0x000fca0000000810 */
[----:B------:R-:W-:Y:S01]  /*1c40*/  DADD R22, -R12, UR4 ;  /* 0x000000040c167e29 */ /* 0x000fe20008000100 */
[----:B------:R-:W-:Y:S01]  /*1c50*/  UMOV UR4, 0xb9e7b0 ;  /* 0x00b9e7b000047882 */ /* 0x000fe20000000000 */
[----:B------:R-:W-:-:S06]  /*1c60*/  UMOV UR5, 0x3c46a4cb ;  /* 0x3c46a4cb00057882 */ /* 0x000fcc0000000000 */
[----:B------:R-:W-:Y:S02]  /*1c70*/  DFMA R18, R18, R20, R22 ;  /* 0x000000141212722b */ /* 0x000fe40000000016 */
[----:B------:R-:W-:Y:S01]  /*1c80*/  DMUL R20, R10, R16 ;  /* 0x000000100a147228 */ /* 0x000fe20000000000 */
[----:B------:R-:W-:Y:S02]  /*1c90*/  VIADD R23, R15, 0x100000 ;  /* 0x001000000f177836 */ /* 0x000fe40000000000 */
[----:B------:R-:W-:-:S03]  /*1ca0*/  IMAD.MOV.U32 R22, RZ, RZ, R14 ;  /* 0x000000ffff167224 */ /* 0x000fc600078e000e */
[----:B------:R-:W-:Y:S01]  /*1cb0*/  DADD R18, R18, -UR4 ;  /* 0x8000000412127e29 */ /* 0x000fe20008000000 */
[----:B------:R-:W-:Y:S01]  /*1cc0*/  UMOV UR4, 0x80000000 ;  /* 0x8000000000047882 */ /* 0x000fe20000000000 */
[----:B------:R-:W-:Y:S01]  /*1cd0*/  UMOV UR5, 0x43300000 ;  /* 0x4330000000057882 */ /* 0x000fe20000000000 */
[C---:B------:R-:W-:Y:S02]  /*1ce0*/  DFMA R22, R10.reuse, R22, R24 ;  /* 0x000000160a16722b */ /* 0x040fe40000000018 */
[----:B------:R-:W-:Y:S02]  /*1cf0*/  DFMA R24, R10, R16, -R20 ;  /* 0x000000100a18722b */ /* 0x000fe40000000814 */
[----:B------:R-:W-:Y:S01]  /*1d00*/  DADD R8, R8, -UR4 ;  /* 0x8000000408087e29 */ /* 0x000fe20008000000 */
[----:B------:R-:W-:Y:S01]  /*1d10*/  UMOV UR4, 0xfefa39ef ;  /* 0xfefa39ef00047882 */ /* 0x000fe20000000000 */
[----:B------:R-:W-:-:S04]  /*1d20*/  UMOV UR5, 0x3fe62e42 ;  /* 0x3fe62e4200057882 */ /* 0x000fc80000000000 */
        /* <DEDUP_REMOVED lines=15> */
[----:B------:R-:W-:-:S08]  /*1e20*/  DADD R10, R12, R10 ;  /* 0x000000000c0a7229 */ /* 0x000fd0000000000a */
[----:B------:R-:W-:-:S08]  /*1e30*/  DADD R10, R14, R10 ;  /* 0x000000000e0a7229 */ /* 0x000fd0000000000a */
[----:B------:R-:W-:-:S08]  /*1e40*/  DADD R12, R16, R10 ;  /* 0x00000000100c7229 */ /* 0x000fd0000000000a */
        /* <DEDUP_REMOVED lines=11> */
[----:B------:R-:W-:-:S08]  /*1f00*/  DFMA R12, R8, 2, -R6 ;  /* 0x40000000080c782b */ /* 0x000fd00000000806 */
[----:B------:R-:W-:Y:S01]  /*1f10*/  DFMA R12, R10, 2, R12 ;  /* 0x400000000a0c782b */ /* 0x000fe2000000000c */
[----:B------:R-:W-:Y:S02]  /*1f20*/  IMAD.MOV.U32 R10, RZ, RZ, 0x652b82fe ;  /* 0x652b82feff0a7424 */ /* 0x000fe400078e00ff */
[----:B------:R-:W-:-:S05]  /*1f30*/  IMAD.MOV.U32 R11, RZ, RZ, 0x3ff71547 ;  /* 0x3ff71547ff0b7424 */ /* 0x000fca00078e00ff */
        /* <DEDUP_REMOVED lines=48> */
[----:B------:R-:W-:-:S04]  /*2240*/  @!P1 LEA.HI R6, R10, R10, RZ, 0x1 ;  /* 0x0000000a0a069211 */ /* 0x000fc800078f08ff */
[----:B------:R-:W-:Y:S02]  /*2250*/  @!P1 SHF.R.S32.HI R9, RZ, 0x1, R6 ;  /* 0x00000001ff099819 */ /* 0x000fe40000011406 */
[----:B------:R-:W-:-:S03]  /*2260*/  FSEL R6, R16, RZ, P0 ;  /* 0x000000ff10067208 */ /* 0x000fc60000000000 */
[----:B------:R-:W-:Y:S02]  /*2270*/  @!P1 IMAD.IADD R8, R10, 0x1, -R9 ;  /* 0x000000010a089824 */ /* 0x000fe400078e0a09 */
[----:B------:R-:W-:-:S03]  /*2280*/  @!P1 IMAD R15, R9, 0x100000, R15 ;  /* 0x00100000090f9824 */ /* 0x000fc600078e020f */
[----:B------:R-:W-:Y:S01]  /*2290*/  @!P1 LEA R9, R8, 0x3ff00000, 0x14 ;  /* 0x3ff0000008099811 */ /* 0x000fe200078ea0ff */
[----:B------:R-:W-:-:S06]  /*22a0*/  @!P1 IMAD.MOV.U32 R8, RZ, RZ, RZ ;  /* 0x000000ffff089224 */ /* 0x000fcc00078e00ff */
[----:B------:R-:W-:-:S11]  /*22b0*/  @!P1 DMUL R6, R14, R8 ;  /* 0x000000080e069228 */ /* 0x000fd60000000000 */
.L_x_75:
[----:B------:R-:W-:Y:S02]  /*22c0*/  DFMA R12, R12, R6, R6 ;  /* 0x000000060c0c722b */ /* 0x000fe40000000006 */
[----:B------:R-:W-:-:S08]  /*22d0*/  DSETP.NEU.AND P0, PT, |R6|, +INF , PT ;  /* 0x7ff000000600742a */ /* 0x000fd00003f0d200 */
[----:B------:R-:W-:Y:S01]  /*22e0*/  FSEL R8, R6, R12, !P0 ;  /* 0x0000000c06087208 */ /* 0x000fe20004000000 */
[----:B------:R-:W-:Y:S01]  /*22f0*/  IMAD.MOV.U32 R6, RZ, RZ, R2 ;  /* 0x000000ffff067224 */ /* 0x000fe200078e0002 */
[----:B------:R-:W-:Y:S01]  /*2300*/  FSEL R9, R7, R13, !P0 ;  /* 0x0000000d07097208 */ /* 0x000fe20004000000 */
[----:B------:R-:W-:-:S04]  /*2310*/  IMAD.MOV.U32 R7, RZ, RZ, 0x0 ;  /* 0x00000000ff077424 */ /* 0x000fc800078e00ff */
[----:B------:R-:W-:Y:S05]  /*2320*/  RET.REL.NODEC R6 `(_Z6CPML_zPfS_ififffff) ;  /* 0xffffffdc06347950 */ /* 0x000fea0003c3ffff */
.L_x_76:
        /* <DEDUP_REMOVED lines=13> */
.L_x_125:


//--------------------- .text._Z6CPML_xPfS_ififffff --------------------------
	.section	.text._Z6CPML_xPfS_ififffff,"ax",@progbits
	.align	128
        .global         _Z6CPML_xPfS_ififffff
        .type           _Z6CPML_xPfS_ififffff,@function
        .size           _Z6CPML_xPfS_ififffff,(.L_x_128 - _Z6CPML_xPfS_ififffff)
        .other          _Z6CPML_xPfS_ififffff,@"STO_CUDA_ENTRY STV_DEFAULT"
_Z6CPML_xPfS_ififffff:
.text._Z6CPML_xPfS_ififffff:
[----:B------:R-:W-:Y:S01]  /*0000*/  LDC R1, c[0x0][0x37c] ;  /* 0x0000df00ff017b82 */ /* 0x000fe20000000800 */
[----:B------:R-:W0:Y:S01]  /*0010*/  S2R R3, SR_TID.X ;  /* 0x0000000000037919 */ /* 0x000e220000002100 */
[----:B------:R-:W0:Y:S06]  /*0020*/  LDCU UR4, c[0x0][0x360] ;  /* 0x00006c00ff0477ac */ /* 0x000e2c0008000800 */
[----:B------:R-:W1:Y:S01]  /*0030*/  LDC R0, c[0x0][0x3ac] ;  /* 0x0000eb00ff007b82 */ /* 0x000e620000000800 */
[----:B------:R-:W-:Y:S01]  /*0040*/  BSSY.RECONVERGENT B0, `(.L_x_77) ;  /* 0x00000b4000007945 */ /* 0x000fe20003800200 */
[----:B------:R-:W0:Y:S01]  /*0050*/  S2R R2, SR_CTAID.X ;  /* 0x0000000000027919 */ /* 0x000e220000002500 */
[----:B------:R-:W2:Y:S01]  /*0060*/  LDCU UR6, c[0x0][0x390] ;  /* 0x00007200ff0677ac */ /* 0x000ea20008000800 */
[----:B0-----:R-:W-:Y:S01]  /*0070*/  IMAD R3, R2, UR4, R3 ;  /* 0x0000000402037c24 */ /* 0x001fe2000f8e0203 */
[----:B------:R-:W0:Y:S04]  /*0080*/  LDCU.64 UR4, c[0x0][0x358] ;  /* 0x00006b00ff0477ac */ /* 0x000e280008000a00 */
[----:B--2---:R-:W-:-:S13]  /*0090*/  ISETP.GE.AND P0, PT, R3, UR6, PT ;  /* 0x0000000603007c0c */ /* 0x004fda000bf06270 */
[----:B-1----:R-:W-:Y:S05]  /*00a0*/  @P0 BRA `(.L_x_78) ;  /* 0x0000000800b40947 */ /* 0x002fea0003800000 */
[----:B------:R-:W1:Y:S01]  /*00b0*/  LDC R7, c[0x0][0x3ac] ;  /* 0x0000eb00ff077b82 */ /* 0x000e620000000800 */
[----:B------:R-:W2:Y:S01]  /*00c0*/  LDCU UR7, c[0x0][0x3a0] ;  /* 0x00007400ff0777ac */ /* 0x000ea20008000800 */
[----:B------:R-:W-:Y:S01]  /*00d0*/  IADD3 R2, PT, PT, -R3, UR6, RZ ;  /* 0x0000000603027c10 */ /* 0x000fe2000fffe1ff */
[----:B------:R-:W-:Y:S03]  /*00e0*/  BSSY.RECONVERGENT B1, `(.L_x_79) ;  /* 0x000000d000017945 */ /* 0x000fe60003800200 */
[----:B------:R-:W-:-:S05]  /*00f0*/  I2FP.F32.S32 R2, R2 ;  /* 0x0000000200027245 */ /* 0x000fca0000201400 */
[----:B--2---:R-:W-:Y:S01]  /*0100*/  FMUL R2, R2, UR7 ;  /* 0x0000000702027c20 */ /* 0x004fe20008400000 */
[----:B-1----:R-:W1:Y:S08]  /*0110*/  MUFU.RCP R4, R7 ;  /* 0x0000000700047308 */ /* 0x002e700000001000 */
[----:B------:R-:W2:Y:S01]  /*0120*/  FCHK P0, R2, R7 ;  /* 0x0000000702007302 */ /* 0x000ea20000000000 */
[----:B-1----:R-:W-:-:S04]  /*0130*/  FFMA R5, R4, -R7, 1 ;  /* 0x3f80000004057423 */ /* 0x002fc80000000807 */
[----:B------:R-:W-:-:S04]  /*0140*/  FFMA R5, R4, R5, R4 ;  /* 0x0000000504057223 */ /* 0x000fc80000000004 */
[----:B------:R-:W-:-:S04]  /*0150*/  FFMA R4, R2, R5, RZ ;  /* 0x0000000502047223 */ /* 0x000fc800000000ff */
[----:B------:R-:W-:-:S04]  /*0160*/  FFMA R6, R4, -R7, R2 ;  /* 0x8000000704067223 */ /* 0x000fc80000000002 */
[----:B------:R-:W-:Y:S01]  /*0170*/  FFMA R5, R5, R6, R4 ;  /* 0x0000000605057223 */ /* 0x000fe20000000004 */
[----:B--2---:R-:W-:Y:S06]  /*0180*/  @!P0 BRA `(.L_x_80) ;  /* 0x0000000000088947 */ /* 0x004fec0003800000 */
[----:B------:R-:W-:-:S07]  /*0190*/  MOV R6, 0x1b0 ;  /* 0x000001b000067802 */ /* 0x000fce0000000f00 */
[----:B0-----:R-:W-:Y:S05]  /*01a0*/  CALL.REL.NOINC `($__internal_6_$__cuda_sm3x_div_rn_noftz_f32_slowpath) ;  /* 0x0000001800c87944 */ /* 0x001fea0003c00000 */
.L_x_80:
[----:B0-----:R-:W-:Y:S05]  /*01b0*/  BSYNC.RECONVERGENT B1 ;  /* 0x0000000000017941 */ /* 0x001fea0003800200 */
.L_x_79:
[----:B------:R-:W0:Y:S01]  /*01c0*/  F2F.F64.F32 R6, R5 ;  /* 0x0000000500067310 */ /* 0x000e220000201800 */
[----:B------:R-:W-:Y:S01]  /*01d0*/  BSSY.RECONVERGENT B1, `(.L_x_81) ;  /* 0x0000004000017945 */ /* 0x000fe20003800200 */
[----:B------:R-:W-:Y:S01]  /*01e0*/  MOV R4, 0x210 ;  /* 0x0000021000047802 */ /* 0x000fe20000000f00 */
[----:B0-----:R-:W-:-:S11]  /*01f0*/  DADD R26, -RZ, |R6| ;  /* 0x00000000ff1a7229 */ /* 0x001fd60000000506 */
[----:B------:R-:W-:Y:S05]  /*0200*/  CALL.REL.NOINC `($_Z6CPML_xPfS_ififffff$__internal_accurate_pow) ;  /* 0x0000002000547944 */ /* 0x000fea0003c00000 */
[----:B------:R-:W-:Y:S05]  /*0210*/  BSYNC.RECONVERGENT B1 ;  /* 0x0000000000017941 */ /* 0x000fea0003800200 */
.L_x_81:
[----:B------:R-:W0:Y:S01]  /*0220*/  LDC.64 R10, c[0x0][0x3a8] ;  /* 0x0000ea00ff0a7b82 */ /* 0x000e220000000a00 */
[----:B------:R-:W-:Y:S01]  /*0230*/  DADD R14, R6, 2 ;  /* 0x40000000060e7429 */ /* 0x000fe20000000000 */
[----:B------:R-:W-:Y:S01]  /*0240*/  FSETP.NEU.AND P0, PT, R5, RZ, PT ;  /* 0x000000ff0500720b */ /* 0x000fe20003f0d000 */
[----:B------:R-:W-:Y:S08]  /*0250*/  BSSY.RECONVERGENT B1, `(.L_x_82) ;  /* 0x000000d000017945 */ /* 0x000ff00003800200 */
[----:B------:R-:W-:-:S04]  /*0260*/  LOP3.LUT R14, R15, 0x7ff00000, RZ, 0xc0, !PT ;  /* 0x7ff000000f0e7812 */ /* 0x000fc800078ec0ff */
[----:B------:R-:W-:Y:S02]  /*0270*/  ISETP.NE.AND P1, PT, R14, 0x7ff00000, PT ;  /* 0x7ff000000e00780c */ /* 0x000fe40003f25270 */
[----:B------:R-:W-:Y:S01]  /*0280*/  @!P0 CS2R R12, SRZ ;  /* 0x00000000000c8805 */ /* 0x000fe2000001ff00 */
[----:B0-----:R-:W0:Y:S08]  /*0290*/  F2F.F64.F32 R8, R11 ;  /* 0x0000000b00087310 */ /* 0x001e300000201800 */
[----:B0-----:R0:W1:Y:S02]  /*02a0*/  MUFU.RCP64H R15, R9 ;  /* 0x00000009000f7308 */ /* 0x0010640000001800 */
[----:B------:R-:W-:Y:S05]  /*02b0*/  @P1 BRA `(.L_x_83) ;  /* 0x0000000000181947 */ /* 0x000fea0003800000 */
[----:B------:R-:W-:-:S13]  /*02c0*/  FSETP.NAN.AND P0, PT, R5, R5, PT ;  /* 0x000000050500720b */ /* 0x000fda0003f08000 */
[----:B------:R-:W-:Y:S01]  /*02d0*/  @P0 DADD R12, R6, 2 ;  /* 0x40000000060c0429 */ /* 0x000fe20000000000 */
[----:B------:R-:W-:Y:S10]  /*02e0*/  @P0 BRA `(.L_x_83) ;  /* 0x00000000000c0947 */ /* 0x000ff40003800000 */
[----:B------:R-:W-:-:S14]  /*02f0*/  DSETP.NEU.AND P0, PT, |R6|, +INF , PT ;  /* 0x7ff000000600742a */ /* 0x000fdc0003f0d200 */
[----:B------:R-:W-:Y:S02]  /*0300*/  @!P0 IMAD.MOV.U32 R12, RZ, RZ, 0x0 ;  /* 0x00000000ff0c8424 */ /* 0x000fe400078e00ff */
[----:B------:R-:W-:-:S07]  /*0310*/  @!P0 IMAD.MOV.U32 R13, RZ, RZ, 0x7ff00000 ;  /* 0x7ff00000ff0d8424 */ /* 0x000fce00078e00ff */
.L_x_83:
[----:B------:R-:W-:Y:S05]  /*0320*/  BSYNC.RECONVERGENT B1 ;  /* 0x0000000000017941 */ /* 0x000fea0003800200 */
.L_x_82:
[----:B------:R-:W2:Y:S01]  /*0330*/  LDCU UR7, c[0x0][0x3a4] ;  /* 0x00007480ff0777ac */ /* 0x000ea20008000800 */
[----:B------:R-:W-:Y:S02]  /*0340*/  IMAD.MOV.U32 R14, RZ, RZ, 0x1 ;  /* 0x00000001ff0e7424 */ /* 0x000fe400078e00ff */
[----:B------:R-:W-:Y:S01]  /*0350*/  FADD R2, -R2, R11 ;  /* 0x0000000b02027221 */ /* 0x000fe20000000100 */
[----:B------:R-:W-:Y:S01]  /*0360*/  FSETP.NEU.AND P0, PT, R5, 1, PT ;  /* 0x3f8000000500780b */ /* 0x000fe20003f0d000 */
[----:B------:R-:W-:Y:S01]  /*0370*/  UMOV UR8, 0x54442d18 ;  /* 0x54442d1800087882 */ /* 0x000fe20000000000 */
[----:B------:R-:W-:Y:S01]  /*0380*/  UMOV UR9, 0x400921fb ;  /* 0x400921fb00097882 */ /* 0x000fe20000000000 */
[----:B------:R-:W-:Y:S01]  /*0390*/  BSSY.RECONVERGENT B1, `(.L_x_84) ;  /* 0x000001b000017945 */ /* 0x000fe20003800200 */
[----:B-1----:R-:W-:Y:S01]  /*03a0*/  DFMA R6, -R8, R14, 1 ;  /* 0x3ff000000806742b */ /* 0x002fe2000000010e */
[----:B------:R-:W-:Y:S02]  /*03b0*/  FSEL R4, R12, RZ, P0 ;  /* 0x000000ff0c047208 */ /* 0x000fe40000000000 */
[----:B------:R-:W-:-:S05]  /*03c0*/  FSEL R5, R13, 1.875, P0 ;  /* 0x3ff000000d057808 */ /* 0x000fca0000000000 */
[----:B------:R-:W-:Y:S02]  /*03d0*/  DFMA R16, R6, R6, R6 ;  /* 0x000000060610722b */ /* 0x000fe40000000006 */
[----:B--2---:R-:W1:Y:S01]  /*03e0*/  F2F.F64.F32 R6, UR7 ;  /* 0x0000000700067d10 */ /* 0x004e620008201800 */
[----:B------:R-:W2:Y:S05]  /*03f0*/  LDCU UR7, c[0x0][0x394] ;  /* 0x00007280ff0777ac */ /* 0x000eaa0008000800 */
[----:B------:R-:W-:Y:S02]  /*0400*/  DFMA R16, R14, R16, R14 ;  /* 0x000000100e10722b */ /* 0x000fe4000000000e */
[----:B------:R-:W3:Y:S06]  /*0410*/  F2F.F64.F32 R14, R2 ;  /* 0x00000002000e7310 */ /* 0x000eec0000201800 */
[----:B------:R-:W-:-:S02]  /*0420*/  DFMA R18, -R8, R16, 1 ;  /* 0x3ff000000812742b */ /* 0x000fc40000000110 */
[----:B-1----:R-:W-:Y:S01]  /*0430*/  DMUL R6, R6, UR8 ;  /* 0x0000000806067c28 */ /* 0x002fe20008000000 */
[----:B--2---:R-:W-:-:S05]  /*0440*/  FMUL R10, R10, UR7 ;  /* 0x000000070a0a7c20 */ /* 0x004fca0008400000 */
[----:B------:R-:W-:Y:S02]  /*0450*/  DFMA R18, R16, R18, R16 ;  /* 0x000000121012722b */ /* 0x000fe40000000010 */
[----:B---3--:R-:W-:Y:S01]  /*0460*/  DMUL R14, R6, R14 ;  /* 0x0000000e060e7228 */ /* 0x008fe20000000000 */
[----:B------:R-:W1:Y:S07]  /*0470*/  F2F.F64.F32 R10, R10 ;  /* 0x0000000a000a7310 */ /* 0x000e6e0000201800 */
[----:B------:R-:W-:-:S02]  /*0480*/  DMUL R6, R14, R18 ;  /* 0x000000120e067228 */ /* 0x000fc40000000000 */
[----:B------:R-:W-:-:S06]  /*0490*/  FSETP.GEU.AND P1, PT, |R15|, 6.5827683646048100446e-37, PT ;  /* 0x036000000f00780b */ /* 0x000fcc0003f2e200 */
[----:B------:R-:W-:Y:S02]  /*04a0*/  DFMA R16, -R8, R6, R14 ;  /* 0x000000060810722b */ /* 0x000fe4000000010e */
[----:B-1----:R-:W-:-:S06]  /*04b0*/  DMUL R4, R10, R4 ;  /* 0x000000040a047228 */ /* 0x002fcc0000000000 */
[----:B------:R-:W-:-:S10]  /*04c0*/  DFMA R6, R18, R16, R6 ;  /* 0x000000101206722b */ /* 0x000fd40000000006 */
[----:B------:R-:W-:-:S05]  /*04d0*/  FFMA R2, RZ, R9, R7 ;  /* 0x00000009ff027223 */ /* 0x000fca0000000007 */
[----:B------:R-:W-:-:S13]  /*04e0*/  FSETP.GT.AND P0, PT, |R2|, 1.469367938527859385e-39, PT ;  /* 0x001000000200780b */ /* 0x000fda0003f04200 */
[----:B------:R-:W-:Y:S05]  /*04f0*/  @P0 BRA P1, `(.L_x_85) ;  /* 0x0000000000100947 */ /* 0x000fea0000800000 */
[----:B------:R-:W-:Y:S01]  /*0500*/  IMAD.MOV.U32 R10, RZ, RZ, R14 ;  /* 0x000000ffff0a7224 */ /* 0x000fe200078e000e */
[----:B------:R-:W-:Y:S01]  /*0510*/  MOV R14, 0x540 ;  /* 0x00000540000e7802 */ /* 0x000fe20000000f00 */
[----:B------:R-:W-:-:S07]  /*0520*/  IMAD.MOV.U32 R13, RZ, RZ, R15 ;  /* 0x000000ffff0d7224 */ /* 0x000fce00078e000f */
[----:B0-----:R-:W-:Y:S05]  /*0530*/  CALL.REL.NOINC `($__internal_5_$__cuda_sm20_div_rn_f64_full) ;  /* 0x0000001000707944 */ /* 0x001fea0003c00000 */
.L_x_85:
[----:B------:R-:W-:Y:S05]  /*0540*/  BSYNC.RECONVERGENT B1 ;  /* 0x0000000000017941 */ /* 0x000fea0003800200 */
.L_x_84:
[----:B------:R-:W0:Y:S01]  /*0550*/  LDCU UR7, c[0x0][0x39c] ;  /* 0x00007380ff0777ac */ /* 0x000e220008000800 */
[----:B------:R-:W-:Y:S01]  /*0560*/  DADD R6, R4, R6 ;  /* 0x0000000004067229 */ /* 0x000fe20000000006 */
[----:B------:R-:W-:Y:S01]  /*0570*/  IMAD.MOV.U32 R10, RZ, RZ, 0x652b82fe ;  /* 0x652b82feff0a7424 */ /* 0x000fe200078e00ff */
[----:B------:R-:W-:Y:S01]  /*0580*/  BSSY.RECONVERGENT B1, `(.L_x_86) ;  /* 0x000003f000017945 */ /* 0x000fe20003800200 */
[----:B------:R-:W-:Y:S01]  /*0590*/  IMAD.MOV.U32 R11, RZ, RZ, 0x3ff71547 ;  /* 0x3ff71547ff0b7424 */ /* 0x000fe200078e00ff */
[----:B------:R-:W-:Y:S01]  /*05a0*/  UMOV UR8, 0xfefa39ef ;  /* 0xfefa39ef00087882 */ /* 0x000fe20000000000 */
[----:B------:R-:W-:Y:S01]  /*05b0*/  UMOV UR9, 0x3fe62e42 ;  /* 0x3fe62e4200097882 */ /* 0x000fe20000000000 */
[----:B0-----:R-:W0:Y:S02]  /*05c0*/  F2F.F64.F32 R8, UR7 ;  /* 0x0000000700087d10 */ /* 0x001e240008201800 */
[----:B0-----:R-:W-:-:S08]  /*05d0*/  DMUL R8, R6, -R8 ;  /* 0x8000000806087228 */ /* 0x001fd00000000000 */
[----:B------:R-:W-:Y:S02]  /*05e0*/  DFMA R10, R8, R10, 6.75539944105574400000e+15 ;  /* 0x43380000080a742b */ /* 0x000fe4000000000a */
[----:B------:R-:W-:-:S06]  /*05f0*/  FSETP.GEU.AND P0, PT, |R9|, 4.1917929649353027344, PT ;  /* 0x4086232b0900780b */ /* 0x000fcc0003f0e200 */
        /* <DEDUP_REMOVED lines=55> */
.L_x_87:
[----:B------:R-:W-:Y:S05]  /*0970*/  BSYNC.RECONVERGENT B1 ;  /* 0x0000000000017941 */ /* 0x000fea0003800200 */
.L_x_86:
[----:B------:R-:W0:Y:S01]  /*0980*/  F2F.F32.F64 R2, R16 ;  /* 0x0000001000027310 */ /* 0x000e220000301000 */
[----:B------:R-:W-:Y:S01]  /*0990*/  DFMA R12, R12, R12, R12 ;  /* 0x0000000c0c0c722b */ /* 0x000fe2000000000c */
[----:B------:R-:W-:Y:S07]  /*09a0*/  BSSY.RECONVERGENT B1, `(.L_x_88) ;  /* 0x0000019000017945 */ /* 0x000fee0003800200 */
[----:B------:R-:W-:Y:S01]  /*09b0*/  DFMA R12, R14, R12, R14 ;  /* 0x0000000c0e0c722b */ /* 0x000fe2000000000e */
[----:B------:R-:W1:Y:S01]  /*09c0*/  LDC.64 R14, c[0x0][0x388] ;  /* 0x0000e200ff0e7b82 */ /* 0x000e620000000a00 */
[----:B0-----:R-:W-:-:S06]  /*09d0*/  FADD R20, R2, -1 ;  /* 0xbf80000002147421 */ /* 0x001fcc0000000000 */
[----:B------:R-:W-:Y:S01]  /*09e0*/  DFMA R10, -R6, R12, 1 ;  /* 0x3ff00000060a742b */ /* 0x000fe2000000010c */
[----:B------:R-:W0:Y:S07]  /*09f0*/  F2F.F64.F32 R8, R20 ;  /* 0x0000001400087310 */ /* 0x000e2e0000201800 */
[----:B------:R-:W-:Y:S02]  /*0a00*/  DFMA R10, R12, R10, R12 ;  /* 0x0000000a0c0a722b */ /* 0x000fe4000000000c */
[----:B0-----:R-:W-:Y:S01]  /*0a10*/  DMUL R18, R4, R8 ;  /* 0x0000000804127228 */ /* 0x001fe20000000000 */
[----:B-1----:R-:W-:-:S05]  /*0a20*/  IMAD.WIDE R8, R3, 0x4, R14 ;  /* 0x0000000403087825 */ /* 0x002fca00078e020e */
[----:B------:R0:W-:Y:S02]  /*0a30*/  STG.E desc[UR4][R8.64], R2 ;  /* 0x0000000208007986 */ /* 0x0001e4000c101904 */
        /* <DEDUP_REMOVED lines=12> */
[----:B------:R-:W-:Y:S05]  /*0b00*/  CALL.REL.NOINC `($__internal_5_$__cuda_sm20_div_rn_f64_full) ;  /* 0x0000000800fc7944 */ /* 0x000fea0003c00000 */
[----:B------:R-:W-:Y:S02]  /*0b10*/  IMAD.MOV.U32 R4, RZ, RZ, R6 ;  /* 0x000000ffff047224 */ /* 0x000fe400078e0006 */
[----:B------:R-:W-:-:S07]  /*0b20*/  IMAD.MOV.U32 R5, RZ, RZ, R7 ;  /* 0x000000ffff057224 */ /* 0x000fce00078e0007 */
.L_x_89:
[----:B------:R-:W-:Y:S05]  /*0b30*/  BSYNC.RECONVERGENT B1 ;  /* 0x0000000000017941 */ /* 0x000fea0003800200 */
.L_x_88:
[----:B------:R-:W0:Y:S01]  /*0b40*/  LDC.64 R6, c[0x0][0x380] ;  /* 0x0000e000ff067b82 */ /* 0x000e220000000a00 */
[----:B------:R-:W1:Y:S01]  /*0b50*/  F2F.F32.F64 R5, R4 ;  /* 0x0000000400057310 */ /* 0x000e620000301000 */
[----:B0-----:R-:W-:-:S05]  /*0b60*/  IMAD.WIDE R6, R3, 0x4, R6 ;  /* 0x0000000403067825 */ /* 0x001fca00078e0206 */
[----:B-1----:R1:W-:Y:S02]  /*0b70*/  STG.E desc[UR4][R6.64], R5 ;  /* 0x0000000506007986 */ /* 0x0023e4000c101904 */
.L_x_78:
[----:B0-----:R-:W-:Y:S05]  /*0b80*/  BSYNC.RECONVERGENT B0 ;  /* 0x0000000000007941 */ /* 0x001fea0003800200 */
.L_x_77:
[----:B------:R-:W0:Y:S01]  /*0b90*/  LDCU UR8, c[0x0][0x390] ;  /* 0x00007200ff0877ac */ /* 0x000e220008000800 */
[----:B------:R-:W2:Y:S01]  /*0ba0*/  LDC R4, c[0x0][0x398] ;  /* 0x0000e600ff047b82 */ /* 0x000ea20000000800 */
[----:B0-----:R-:W-:-:S06]  /*0bb0*/  ULOP3.LUT UR7, URZ, UR8, URZ, 0x33, !UPT ;  /* 0x00000008ff077292 */ /* 0x001fcc000f8e33ff */
[----:B--2---:R-:W-:-:S05]  /*0bc0*/  VIADD R2, R4, UR7 ;  /* 0x0000000704027c36 */ /* 0x004fca0008000000 */
[----:B------:R-:W-:-:S04]  /*0bd0*/  ISETP.GT.AND P0, PT, R3, R2, PT ;  /* 0x000000020300720c */ /* 0x000fc80003f04270 */
[----:B------:R-:W-:-:S13]  /*0be0*/  ISETP.GE.OR P0, PT, R3, R4, !P0 ;  /* 0x000000040300720c */ /* 0x000fda0004706670 */
[----:B------:R-:W-:Y:S05]  /*0bf0*/  @P0 EXIT ;  /* 0x000000000000094d */ /* 0x000fea0003800000 */
[----:B------:R-:W1:Y:S01]  /*0c00*/  LDC R9, c[0x0][0x3ac] ;  /* 0x0000eb00ff097b82 */ /* 0x000e620000000800 */
[----:B------:R-:W0:Y:S01]  /*0c10*/  LDCU UR6, c[0x0][0x3a0] ;  /* 0x00007400ff0677ac */ /* 0x000e220008000800 */
[----:B------:R-:W-:Y:S01]  /*0c20*/  VIADD R2, R3, UR8 ;  /* 0x0000000803027c36 */ /* 0x000fe20008000000 */
[----:B------:R-:W-:Y:S04]  /*0c30*/  BSSY.RECONVERGENT B0, `(.L_x_90) ;  /* 0x000000e000007945 */ /* 0x000fe80003800200 */
[----:B------:R-:W-:-:S04]  /*0c40*/  IADD3 R2, PT, PT, R2, 0x1, -R4 ;  /* 0x0000000102027810 */ /* 0x000fc80007ffe804 */
[----:B------:R-:W-:-:S05]  /*0c50*/  I2FP.F32.S32 R2, R2 ;  /* 0x0000000200027245 */ /* 0x000fca0000201400 */
[----:B0-----:R-:W-:Y:S01]  /*0c60*/  FMUL R2, R2, UR6 ;  /* 0x0000000602027c20 */ /* 0x001fe20008400000 */
[----:B-1----:R-:W0:Y:S08]  /*0c70*/  MUFU.RCP R6, R9 ;  /* 0x0000000900067308 */ /* 0x002e300000001000 */
        /* <DEDUP_REMOVED lines=8> */
[----:B------:R-:W-:Y:S05]  /*0d00*/  CALL.REL.NOINC `($__internal_6_$__cuda_sm3x_div_rn_noftz_f32_slowpath) ;  /* 0x0000000c00f07944 */ /* 0x000fea0003c00000 */
.L_x_91:
[----:B------:R-:W-:Y:S05]  /*0d10*/  BSYNC.RECONVERGENT B0 ;  /* 0x0000000000007941 */ /* 0x000fea0003800200 */
.L_x_90:
[----:B------:R-:W0:Y:S01]  /*0d20*/  F2F.F64.F32 R6, R5 ;  /* 0x0000000500067310 */ /* 0x000e220000201800 */
[----:B------:R-:W-:Y:S01]  /*0d30*/  BSSY.RECONVERGENT B0, `(.L_x_92) ;  /* 0x0000004000007945 */ /* 0x000fe20003800200 */
[----:B------:R-:W-:Y:S01]  /*0d40*/  MOV R4, 0xd70 ;  /* 0x00000d7000047802 */ /* 0x000fe20000000f00 */
[----:B0-----:R-:W-:-:S11]  /*0d50*/  DADD R26, -RZ, |R6| ;  /* 0x00000000ff1a7229 */ /* 0x001fd60000000506 */
[----:B------:R-:W-:Y:S05]  /*0d60*/  CALL.REL.NOINC `($_Z6CPML_xPfS_ififffff$__internal_accurate_pow) ;  /* 0x00000014007c7944 */ /* 0x000fea0003c00000 */
[----:B------:R-:W-:Y:S05]  /*0d70*/  BSYNC.RECONVERGENT B0 ;  /* 0x0000000000007941 */ /* 0x000fea0003800200 */
.L_x_92:
[----:B------:R-:W-:Y:S01]  /*0d80*/  DADD R8, R6, 2 ;  /* 0x4000000006087429 */ /* 0x000fe20000000000 */
[----:B------:R-:W0:Y:S01]  /*0d90*/  LDC R0, c[0x0][0x3a8] ;  /* 0x0000ea00ff007b82 */ /* 0x000e220000000800 */
[----:B------:R-:W0:Y:S01]  /*0da0*/  LDCU UR6, c[0x0][0x394] ;  /* 0x00007280ff0677ac */ /* 0x000e220008000800 */
[----:B------:R-:W-:Y:S01]  /*0db0*/  FSETP.NEU.AND P0, PT, R5, RZ, PT ;  /* 0x000000ff0500720b */ /* 0x000fe20003f0d000 */
[----:B------:R-:W-:Y:S01]  /*0dc0*/  BSSY.RECONVERGENT B0, `(.L_x_93) ;  /* 0x000000e000007945 */ /* 0x000fe20003800200 */
[----:B------:R-:W-:Y:S02]  /*0dd0*/  IMAD.MOV.U32 R10, RZ, RZ, R12 ;  /* 0x000000ffff0a7224 */ /* 0x000fe400078e000c */
[----:B------:R-:W-:-:S03]  /*0de0*/  IMAD.MOV.U32 R11, RZ, RZ, R13 ;  /* 0x000000ffff0b7224 */ /* 0x000fc600078e000d */
[----:B------:R-:W-:-:S04]  /*0df0*/  LOP3.LUT R8, R9, 0x7ff00000, RZ, 0xc0, !PT ;  /* 0x7ff0000009087812 */ /* 0x000fc800078ec0ff */
[----:B------:R-:W-:Y:S02]  /*0e00*/  ISETP.NE.AND P1, PT, R8, 0x7ff00000, PT ;  /* 0x7ff000000800780c */ /* 0x000fe40003f25270 */
        /* <DEDUP_REMOVED lines=9> */
.L_x_94:
[----:B------:R-:W-:Y:S05]  /*0ea0*/  BSYNC.RECONVERGENT B0 ;  /* 0x0000000000007941 */ /* 0x000fea0003800200 */
.L_x_93:
        /* <DEDUP_REMOVED lines=24> */
[----:B------:R-:W-:Y:S02]  /*1030*/  DFMA R6, R16, R14, R6 ;  /* 0x0000000e1006722b */ /* 0x000fe40000000006 */
[----:B------:R-:W0:Y:S08]  /*1040*/  F2F.F64.F32 R14, R0 ;  /* 0x00000000000e7310 */ /* 0x000e300000201800 */
[----:B------:R-:W-:-:S05]  /*1050*/  FFMA R2, RZ, R9, R7 ;  /* 0x00000009ff027223 */ /* 0x000fca0000000007 */
[----:B------:R-:W-:Y:S01]  /*1060*/  FSETP.GT.AND P0, PT, |R2|, 1.469367938527859385e-39, PT ;  /* 0x001000000200780b */ /* 0x000fe20003f04200 */
[----:B0-----:R-:W-:-:S12]  /*1070*/  DMUL R4, R14, R4 ;  /* 0x000000040e047228 */ /* 0x001fd80000000000 */
[----:B------:R-:W-:Y:S05]  /*1080*/  @P0 BRA P1, `(.L_x_96) ;  /* 0x00000000000c0947 */ /* 0x000fea0000800000 */
[----:B------:R-:W-:Y:S01]  /*1090*/  IMAD.MOV.U32 R10, RZ, RZ, R12 ;  /* 0x000000ffff0a7224 */ /* 0x000fe200078e000c */
[----:B------:R-:W-:-:S07]  /*10a0*/  MOV R14, 0x10c0 ;  /* 0x000010c0000e7802 */ /* 0x000fce0000000f00 */
[----:B------:R-:W-:Y:S05]  /*10b0*/  CALL.REL.NOINC `($__internal_5_$__cuda_sm20_div_rn_f64_full) ;  /* 0x0000000400907944 */ /* 0x000fea0003c00000 */
.L_x_96:
[----:B------:R-:W-:Y:S05]  /*10c0*/  BSYNC.RECONVERGENT B0 ;  /* 0x0000000000007941 */ /* 0x000fea0003800200 */
.L_x_95:
[----:B------:R-:W0:Y:S01]  /*10d0*/  LDCU UR6, c[0x0][0x39c] ;  /* 0x00007380ff0677ac */ /* 0x000e220008000800 */
[----:B------:R-:W-:Y:S01]  /*10e0*/  DADD R6, R4, R6 ;  /* 0x0000000004067229 */ /* 0x000fe20000000006 */
[----:B------:R-:W-:Y:S01]  /*10f0*/  IMAD.MOV.U32 R10, RZ, RZ, 0x652b82fe ;  /* 0x652b82feff0a7424 */ /* 0x000fe200078e00ff */
[----:B------:R-:W-:Y:S01]  /*1100*/  BSSY.RECONVERGENT B0, `(.L_x_97) ;  /* 0x000003f000007945 */ /* 0x000fe20003800200 */
[----:B------:R-:W-:Y:S01]  /*1110*/  IMAD.MOV.U32 R11, RZ, RZ, 0x3ff71547 ;  /* 0x3ff71547ff0b7424 */ /* 0x000fe200078e00ff */
[----:B------:R-:W-:Y:S01]  /*1120*/  UMOV UR7, 0x3fe62e42 ;  /* 0x3fe62e4200077882 */ /* 0x000fe20000000000 */
[----:B0-----:R-:W0:Y:S01]  /*1130*/  F2F.F64.F32 R8, UR6 ;  /* 0x0000000600087d10 */ /* 0x001e220008201800 */
[----:B------:R-:W-:Y:S02]  /*1140*/  UMOV UR6, 0xfefa39ef ;  /* 0xfefa39ef00067882 */ /* 0x000fe40000000000 */
        /* <DEDUP_REMOVED lines=58> */
.L_x_98:
[----:B------:R-:W-:Y:S05]  /*14f0*/  BSYNC.RECONVERGENT B0 ;  /* 0x0000000000007941 */ /* 0x000fea0003800200 */
.L_x_97:
        /* <DEDUP_REMOVED lines=22> */
[----:B------:R-:W-:-:S07]  /*1660*/  IMAD.MOV.U32 R9, RZ, RZ, R7 ;  /* 0x000000ffff097224 */ /* 0x000fce00078e0007 */
[----:B------:R-:W-:Y:S05]  /*1670*/  CALL.REL.NOINC `($__internal_5_$__cuda_sm20_div_rn_f64_full) ;  /* 0x0000000000207944 */ /* 0x000fea0003c00000 */
[----:B------:R-:W-:Y:S02]  /*1680*/  IMAD.MOV.U32 R4, RZ, RZ, R6 ;  /* 0x000000ffff047224 */ /* 0x000fe400078e0006 */
[----:B------:R-:W-:-:S07]  /*1690*/  IMAD.MOV.U32 R5, RZ, RZ, R7 ;  /* 0x000000ffff057224 */ /* 0x000fce00078e0007 */
.L_x_100:
[----:B------:R-:W-:Y:S05]  /*16a0*/  BSYNC.RECONVERGENT B0 ;  /* 0x0000000000007941 */ /* 0x000fea0003800200 */
.L_x_99:
[----:B------:R-:W0:Y:S01]  /*16b0*/  LDC.64 R6, c[0x0][0x380] ;  /* 0x0000e000ff067b82 */ /* 0x000e220000000a00 */
[----:B------:R-:W1:Y:S01]  /*16c0*/  F2F.F32.F64 R5, R4 ;  /* 0x0000000400057310 */ /* 0x000e620000301000 */
[----:B0-----:R-:W-:-:S05]  /*16d0*/  IMAD.WIDE R6, R3, 0x4, R6 ;  /* 0x0000000403067825 */ /* 0x001fca00078e0206 */
[----:B-1----:R-:W-:Y:S01]  /*16e0*/  STG.E desc[UR4][R6.64], R5 ;  /* 0x0000000506007986 */ /* 0x002fe2000c101904 */
[----:B------:R-:W-:Y:S05]  /*16f0*/  EXIT ;  /* 0x000000000000794d */ /* 0x000fea0003800000 */
        .weak           $__internal_5_$__cuda_sm20_div_rn_f64_full
        .type           $__internal_5_$__cuda_sm20_div_rn_f64_full,@function
        .size           $__internal_5_$__cuda_sm20_div_rn_f64_full,($__internal_6_$__cuda_sm3x_div_rn_noftz_f32_slowpath - $__internal_5_$__cuda_sm20_div_rn_f64_full)
$__internal_5_$__cuda_sm20_div_rn_f64_full:
[C---:B------:R-:W-:Y:S01]  /*1700*/  FSETP.GEU.AND P0, PT, |R9|.reuse, 1.469367938527859385e-39, PT ;  /* 0x001000000900780b */ /* 0x040fe20003f0e200 */
[----:B------:R-:W-:Y:S01]  /*1710*/  IMAD.MOV.U32 R11, RZ, RZ, R13 ;  /* 0x000000ffff0b7224 */ /* 0x000fe200078e000d */
[C---:B------:R-:W-:Y:S01]  /*1720*/  LOP3.LUT R6, R9.reuse, 0x800fffff, RZ, 0xc0, !PT ;  /* 0x800fffff09067812 */ /* 0x040fe200078ec0ff */
[----:B------:R-:W-:Y:S01]  /*1730*/  IMAD.MOV.U32 R16, RZ, RZ, 0x1 ;  /* 0x00000001ff107424 */ /* 0x000fe200078e00ff */
[----:B------:R-:W-:Y:S01]  /*1740*/  LOP3.LUT R22, R9, 0x7ff00000, RZ, 0xc0, !PT ;  /* 0x7ff0000009167812 */ /* 0x000fe200078ec0ff */
[----:B------:R-:W-:Y:S01]  /*1750*/  BSSY.RECONVERGENT B2, `(.L_x_101) ;  /* 0x0000053000027945 */ /* 0x000fe20003800200 */
[----:B------:R-:W-:Y:S01]  /*1760*/  LOP3.LUT R7, R6, 0x3ff00000, RZ, 0xfc, !PT ;  /* 0x3ff0000006077812 */ /* 0x000fe200078efcff */
[----:B------:R-:W-:Y:S01]  /*1770*/  IMAD.MOV.U32 R6, RZ, RZ, R8 ;  /* 0x000000ffff067224 */ /* 0x000fe200078e0008 */
[C---:B------:R-:W-:Y:S02]  /*1780*/  FSETP.GEU.AND P2, PT, |R11|.reuse, 1.469367938527859385e-39, PT ;  /* 0x001000000b00780b */ /* 0x040fe40003f4e200 */
[----:B------:R-:W-:-:S03]  /*1790*/  LOP3.LUT R15, R11, 0x7ff00000, RZ, 0xc0, !PT ;  /* 0x7ff000000b0f7812 */ /* 0x000fc600078ec0ff */
[----:B------:R-:W-:Y:S01]  /*17a0*/  @!P0 DMUL R6, R8, 8.98846567431157953865e+307 ;  /* 0x7fe0000008068828 */ /* 0x000fe20000000000 */
[----:B------:R-:W-:Y:S01]  /*17b0*/  ISETP.GE.U32.AND P1, PT, R15, R22, PT ;  /* 0x000000160f00720c */ /* 0x000fe20003f26070 */
[----:B------:R-:W-:-:S04]  /*17c0*/  IMAD.MOV.U32 R23, RZ, RZ, R15 ;  /* 0x000000ffff177224 */ /* 0x000fc800078e000f */
[----:B------:R-:W0:Y:S02]  /*17d0*/  MUFU.RCP64H R17, R7 ;  /* 0x0000000700117308 */ /* 0x000e240000001800 */
[----:B------:R-:W-:Y:S02]  /*17e0*/  @!P2 LOP3.LUT R2, R9, 0x7ff00000, RZ, 0xc0, !PT ;  /* 0x7ff000000902a812 */ /* 0x000fe400078ec0ff */
[----:B------:R-:W-:Y:S02]  /*17f0*/  @!P0 LOP3.LUT R22, R7, 0x7ff00000, RZ, 0xc0, !PT ;  /* 0x7ff0000007168812 */ /* 0x000fe400078ec0ff */
[----:B------:R-:W-:Y:S01]  /*1800*/  @!P2 ISETP.GE.U32.AND P3, PT, R15, R2, PT ;  /* 0x000000020f00a20c */ /* 0x000fe20003f66070 */
[----:B------:R-:W-:Y:S02]  /*1810*/  IMAD.MOV.U32 R2, RZ, RZ, 0x1ca00000 ;  /* 0x1ca00000ff027424 */ /* 0x000fe400078e00ff */
[----:B------:R-:W-:-:S03]  /*1820*/  VIADD R25, R22, 0xffffffff ;  /* 0xffffffff16197836 */ /* 0x000fc60000000000 */
[----:B------:R-:W-:-:S04]  /*1830*/  @!P2 SEL R19, R2, 0x63400000, !P3 ;  /* 0x634000000213a807 */ /* 0x000fc80005800000 */
[----:B------:R-:W-:Y:S01]  /*1840*/  @!P2 LOP3.LUT R20, R19, 0x80000000, R11, 0xf8, !PT ;  /* 0x800000001314a812 */ /* 0x000fe200078ef80b */
[----:B0-----:R-:W-:-:S03]  /*1850*/  DFMA R12, R16, -R6, 1 ;  /* 0x3ff00000100c742b */ /* 0x001fc60000000806 */
[----:B------:R-:W-:Y:S01]  /*1860*/  @!P2 LOP3.LUT R21, R20, 0x100000, RZ, 0xfc, !PT ;  /* 0x001000001415a812 */ /* 0x000fe200078efcff */
[----:B------:R-:W-:-:S04]  /*1870*/  @!P2 IMAD.MOV.U32 R20, RZ, RZ, RZ ;  /* 0x000000ffff14a224 */ /* 0x000fc800078e00ff */
        /* <DEDUP_REMOVED lines=21> */
[----:B------:R-:W-:Y:S01]  /*19d0*/  IMAD.IADD R2, R10, 0x1, -R11 ;  /* 0x000000010a027824 */ /* 0x000fe200078e0a0b */
[----:B------:R-:W-:-:S03]  /*19e0*/  MOV R10, RZ ;  /* 0x000000ff000a7202 */ /* 0x000fc60000000f00 */
        /* <DEDUP_REMOVED lines=20> */
.L_x_102:
        /* <DEDUP_REMOVED lines=16> */
.L_x_105:
[----:B------:R-:W-:Y:S01]  /*1c30*/  LOP3.LUT R17, R9, 0x80000, RZ, 0xfc, !PT ;  /* 0x0008000009117812 */ /* 0x000fe200078efcff */
[----:B------:R-:W-:Y:S01]  /*1c40*/  IMAD.MOV.U32 R16, RZ, RZ, R8 ;  /* 0x000000ffff107224 */ /* 0x000fe200078e0008 */
[----:B------:R-:W-:Y:S06]  /*1c50*/  BRA `(.L_x_103) ;  /* 0x0000000000087947 */ /* 0x000fec0003800000 */
.L_x_104:
[----:B------:R-:W-:Y:S01]  /*1c60*/  LOP3.LUT R17, R11, 0x80000, RZ, 0xfc, !PT ;  /* 0x000800000b117812 */ /* 0x000fe200078efcff */
[----:B------:R-:W-:-:S07]  /*1c70*/  IMAD.MOV.U32 R16, RZ, RZ, R10 ;  /* 0x000000ffff107224 */ /* 0x000fce00078e000a */
.L_x_103:
[----:B------:R-:W-:Y:S05]  /*1c80*/  BSYNC.RECONVERGENT B2 ;  /* 0x0000000000027941 */ /* 0x000fea0003800200 */
.L_x_101:
[----:B------:R-:W-:Y:S02]  /*1c90*/  IMAD.MOV.U32 R15, RZ, RZ, 0x0 ;  /* 0x00000000ff0f7424 */ /* 0x000fe400078e00ff */
[----:B------:R-:W-:Y:S02]  /*1ca0*/  IMAD.MOV.U32 R6, RZ, RZ, R16 ;  /* 0x000000ffff067224 */ /* 0x000fe400078e0010 */
[----:B------:R-:W-:Y:S01]  /*1cb0*/  IMAD.MOV.U32 R7, RZ, RZ, R17 ;  /* 0x000000ffff077224 */ /* 0x000fe200078e0011 */
[----:B------:R-:W-:Y:S06]  /*1cc0*/  RET.REL.NODEC R14 `(_Z6CPML_xPfS_ififffff) ;  /* 0xffffffe00ecc7950 */ /* 0x000fec0003c3ffff */
        .weak           $__internal_6_$__cuda_sm3x_div_rn_noftz_f32_slowpath
        .type           $__internal_6_$__cuda_sm3x_div_rn_noftz_f32_slowpath,@function
        .size           $__internal_6_$__cuda_sm3x_div_rn_noftz_f32_slowpath,($_Z6CPML_xPfS_ififffff$__internal_accurate_pow - $__internal_6_$__cuda_sm3x_div_rn_noftz_f32_slowpath)
$__internal_6_$__cuda_sm3x_div_rn_noftz_f32_slowpath:
[----:B------:R-:W-:Y:S01]  /*1cd0*/  SHF.R.U32.HI R5, RZ, 0x17, R0 ;  /* 0x00000017ff057819 */ /* 0x000fe20000011600 */
[----:B------:R-:W-:Y:S01]  /*1ce0*/  BSSY.RECONVERGENT B2, `(.L_x_106) ;  /* 0x0000064000027945 */ /* 0x000fe20003800200 */
[----:B------:R-:W-:Y:S01]  /*1cf0*/  SHF.R.U32.HI R4, RZ, 0x17, R2 ;  /* 0x00000017ff047819 */ /* 0x000fe20000011602 */
[----:B------:R-:W-:Y:S01]  /*1d00*/  IMAD.MOV.U32 R7, RZ, RZ, R0 ;  /* 0x000000ffff077224 */ /* 0x000fe200078e0000 */
[----:B------:R-:W-:Y:S02]  /*1d10*/  LOP3.LUT R5, R5, 0xff, RZ, 0xc0, !PT ;  /* 0x000000ff05057812 */ /* 0x000fe400078ec0ff */
[----:B------:R-:W-:Y:S01]  /*1d20*/  LOP3.LUT R12, R4, 0xff, RZ, 0xc0, !PT ;  /* 0x000000ff040c7812 */ /* 0x000fe200078ec0ff */
[----:B------:R-:W-:Y:S02]  /*1d30*/  IMAD.MOV.U32 R4, RZ, RZ, R2 ;  /* 0x000000ffff047224 */ /* 0x000fe400078e0002 */
        /* <DEDUP_REMOVED lines=12> */
[----:B------:R-:W-:Y:S02]  /*1e00*/  FSETP.NEU.FTZ.AND P2, PT, |R2|, +INF , PT ;  /* 0x7f8000000200780b */ /* 0x000fe40003f5d200 */
        /* <DEDUP_REMOVED lines=16> */
.L_x_107:
        /* <DEDUP_REMOVED lines=35> */
[----:B------:R-:W-:Y:S01]  /*2140*/  IMAD.MOV R9, RZ, RZ, -R11 ;  /* 0x000000ffff097224 */ /* 0x000fe200078e0a0b */
[----:B------:R-:W-:Y:S02]  /*2150*/  ISETP.NE.AND P1, PT, R11, RZ, PT ;  /* 0x000000ff0b00720c */ /* 0x000fe40003f25270 */
        /* <DEDUP_REMOVED lines=14> */
.L_x_114:
[----:B------:R-:W-:-:S04]  /*2240*/  LOP3.LUT R4, R4, 0x80000000, RZ, 0xc0, !PT ;  /* 0x8000000004047812 */ /* 0x000fc800078ec0ff */
[----:B------:R-:W-:Y:S01]  /*2250*/  LOP3.LUT R4, R4, 0x7f800000, RZ, 0xfc, !PT ;  /* 0x7f80000004047812 */ /* 0x000fe200078efcff */
[----:B------:R-:W-:Y:S06]  /*2260*/  BRA `(.L_x_115) ;  /* 0x0000000000047947 */ /* 0x000fec0003800000 */
.L_x_113:
[----:B------:R-:W-:-:S07]  /*2270*/  LEA R4, R7, R4, 0x17 ;  /* 0x0000000407047211 */ /* 0x000fce00078eb8ff */
.L_x_115:
[----:B------:R-:W-:Y:S05]  /*2280*/  BSYNC.RECONVERGENT B3 ;  /* 0x0000000000037941 */ /* 0x000fea0003800200 */
.L_x_112:
[----:B------:R-:W-:Y:S05]  /*2290*/  BRA `(.L_x_116) ;  /* 0x0000000000207947 */ /* 0x000fea0003800000 */
.L_x_111:
[----:B------:R-:W-:-:S04]  /*22a0*/  LOP3.LUT R4, R7, 0x80000000, R4, 0x48, !PT ;  /* 0x8000000007047812 */ /* 0x000fc800078e4804 */
[----:B------:R-:W-:Y:S01]  /*22b0*/  LOP3.LUT R4, R4, 0x7f800000, RZ, 0xfc, !PT ;  /* 0x7f80000004047812 */ /* 0x000fe200078efcff */
[----:B------:R-:W-:Y:S06]  /*22c0*/  BRA `(.L_x_116) ;  /* 0x0000000000147947 */ /* 0x000fec0003800000 */
.L_x_110:
[----:B------:R-:W-:Y:S01]  /*22d0*/  LOP3.LUT R4, R7, 0x80000000, R4, 0x48, !PT ;  /* 0x8000000007047812 */ /* 0x000fe200078e4804 */
[----:B------:R-:W-:Y:S06]  /*22e0*/  BRA `(.L_x_116) ;  /* 0x00000000000c7947 */ /* 0x000fec0003800000 */
.L_x_109:
[----:B------:R-:W0:Y:S01]  /*22f0*/  MUFU.RSQ R4, -QNAN ;  /* 0xffc0000000047908 */ /* 0x000e220000001400 */
[----:B------:R-:W-:Y:S05]  /*2300*/  BRA `(.L_x_116) ;  /* 0x0000000000047947 */ /* 0x000fea0003800000 */
.L_x_108:
[----:B------:R-:W-:-:S07]  /*2310*/  FADD.FTZ R4, R2, R0 ;  /* 0x0000000002047221 */ /* 0x000fce0000010000 */
.L_x_116:
[----:B------:R-:W-:Y:S05]  /*2320*/  BSYNC.RECONVERGENT B2 ;  /* 0x0000000000027941 */ /* 0x000fea0003800200 */
.L_x_106:
[----:B------:R-:W-:Y:S02]  /*2330*/  IMAD.MOV.U32 R7, RZ, RZ, 0x0 ;  /* 0x00000000ff077424 */ /* 0x000fe400078e00ff */
[----:B0-----:R-:W-:Y:S02]  /*2340*/  IMAD.MOV.U32 R5, RZ, RZ, R4 ;  /* 0x000000ffff057224 */ /* 0x001fe400078e0004 */
[----:B------:R-:W-:Y:S05]  /*2350*/  RET.REL.NODEC R6 `(_Z6CPML_xPfS_ififffff) ;  /* 0xffffffdc06287950 */ /* 0x000fea0003c3ffff */
        .type           $_Z6CPML_xPfS_ififffff$__internal_accurate_pow,@function
        .size           $_Z6CPML_xPfS_ififffff$__internal_accurate_pow,(.L_x_128 - $_Z6CPML_xPfS_ififffff$__internal_accurate_pow)
$_Z6CPML_xPfS_ififffff$__internal_accurate_pow:
[----:B------:R-:W-:Y:S01]  /*2360*/  ISETP.GT.U32.AND P0, PT, R27, 0xfffff, PT ;  /* 0x000fffff1b00780c */ /* 0x000fe20003f04070 */
[----:B------:R-:W-:Y:S01]  /*2370*/  IMAD.MOV.U32 R10, RZ, RZ, R27 ;  /* 0x000000ffff0a7224 */ /* 0x000fe200078e001b */
[----:B------:R-:W-:Y:S01]  /*2380*/  UMOV UR8, 0x7d2cafe2 ;  /* 0x7d2cafe200087882 */ /* 0x000fe20000000000 */
[----:B------:R-:W-:Y:S01]  /*2390*/  IMAD.MOV.U32 R12, RZ, RZ, R26 ;  /* 0x000000ffff0c7224 */ /* 0x000fe200078e001a */
[----:B------:R-:W-:Y:S01]  /*23a0*/  UMOV UR9, 0x3eb0f5ff ;  /* 0x3eb0f5ff00097882 */ /* 0x000fe20000000000 */
[----:B------:R-:W-:Y:S01]  /*23b0*/  IMAD.MOV.U32 R16, RZ, RZ, RZ ;  /* 0x000000ffff107224 */ /* 0x000fe200078e00ff */
[----:B------:R-:W-:Y:S01]  /*23c0*/  UMOV UR10, 0x3b39803f ;  /* 0x3b39803f000a7882 */ /* 0x000fe20000000000 */
[----:B------:R-:W-:Y:S01]  /*23d0*/  IMAD.MOV.U32 R14, RZ, RZ, 0x41ad3b5a ;  /* 0x41ad3b5aff0e7424 */ /* 0x000fe200078e00ff */
[----:B------:R-:W-:Y:S01]  /*23e0*/  UMOV UR11, 0x3c7abc9e ;  /* 0x3c7abc9e000b7882 */ /* 0x000fe20000000000 */
[----:B------:R-:W-:-:S04]  /*23f0*/  IMAD.MOV.U32 R15, RZ, RZ, 0x3ed0f5d2 ;  /* 0x3ed0f5d2ff0f7424 */ /* 0x000fc800078e00ff */
[----:B------:R-:W-:Y:S01]  /*2400*/  @!P0 DMUL R8, R26, 1.80143985094819840000e+16 ;  /* 0x435000001a088828 */ /* 0x000fe20000000000 */
[----:B------:R-:W-:-:S09]  /*2410*/  SHF.R.U32.HI R27, RZ, 0x14, R27 ;  /* 0x00000014ff1b7819 */ /* 0x000fd2000001161b */
[----:B------:R-:W-:Y:S01]  /*2420*/  @!P0 IMAD.MOV.U32 R10, RZ, RZ, R9 ;  /* 0x000000ffff0a8224 */ /* 0x000fe200078e0009 */
[----:B------:R-:W-:Y:S01]  /*2430*/  @!P0 LEA.HI R27, R9, 0xffffffca, RZ, 0xc ;  /* 0xffffffca091b8811 */ /* 0x000fe200078f60ff */
[----:B------:R-:W-:-:S03]  /*2440*/  @!P0 IMAD.MOV.U32 R12, RZ, RZ, R8 ;  /* 0x000000ffff0c8224 */ /* 0x000fc600078e0008 */
[----:B------:R-:W-:Y:S01]  /*2450*/  LOP3.LUT R10, R10, 0x800fffff, RZ, 0xc0, !PT ;  /* 0x800fffff0a0a7812 */ /* 0x000fe200078ec0ff */
[----:B------:R-:W-:-:S03]  /*2460*/  VIADD R8, R27, 0xfffffc01 ;  /* 0xfffffc011b087836 */ /* 0x000fc60000000000 */
[----:B------:R-:W-:-:S04]  /*2470*/  LOP3.LUT R13, R10, 0x3ff00000, RZ, 0xfc, !PT ;  /* 0x3ff000000a0d7812 */ /* 0x000fc800078efcff */
[----:B------:R-:W-:-:S13]  /*2480*/  ISETP.GE.U32.AND P1, PT, R13, 0x3ff6a09f, PT ;  /* 0x3ff6a09f0d00780c */ /* 0x000fda0003f26070 */
[----:B------:R-:W-:Y:S02]  /*2490*/  @P1 VIADD R11, R13, 0xfff00000 ;  /* 0xfff000000d0b1836 */ /* 0x000fe40000000000 */
[----:B------:R-:W-:Y:S02]  /*24a0*/  @P1 VIADD R8, R27, 0xfffffc02 ;  /* 0xfffffc021b081836 */ /* 0x000fe40000000000 */
[----:B------:R-:W-:-:S06]  /*24b0*/  @P1 IMAD.MOV.U32 R13, RZ, RZ, R11 ;  /* 0x000000ffff0d1224 */ /* 0x000fcc00078e000b */
        /* <DEDUP_REMOVED lines=27> */
[----:B------:R-:W-:Y:S02]  /*2670*/  DMUL R14, R16, R14 ;  /* 0x0000000e100e7228 */ /* 0x000fe40000000000 */
[----:B------:R-:W-:-:S03]  /*2680*/  DMUL R16, R10, R10 ;  /* 0x0000000a0a107228 */ /* 0x000fc60000000000 */
[----:B------:R-:W-:Y:S01]  /*2690*/  DFMA R20, R22, R20, UR8 ;  /* 0x0000000816147e2b */ /* 0x000fe20008000014 */
[----:B------:R-:W-:Y:S01]  /*26a0*/  UMOV UR8, 0x55555555 ;  /* 0x5555555500087882 */ /* 0x000fe20000000000 */
[----:B------:R-:W-:-:S03]  /*26b0*/  UMOV UR9, 0x3fb55555 ;  /* 0x3fb5555500097882 */ /* 0x000fc60000000000 */
[----:B------:R-:W-:-:S03]  /*26c0*/  DFMA R24, R10, R10, -R16 ;  /* 0x0000000a0a18722b */ /* 0x000fc60000000810 */
[----:B------:R-:W-:-:S08]  /*26d0*/  DFMA R12, R22, R20, UR8 ;  /* 0x00000008160c7e2b */ /* 0x000fd00008000014 */
        /* <DEDUP_REMOVED lines=11> */
[----:B------:R-:W-:-:S08]  /*2790*/  DFMA R24, R10, R16, -R20 ;  /* 0x000000100a18722b */ /* 0x000fd00000000814 */
        /* <DEDUP_REMOVED lines=16> */
[----:B------:R-:W-:Y:S01]  /*28a0*/  DADD R14, R14, R10 ;  /* 0x000000000e0e7229 */ /* 0x000fe2000000000a */
[----:B------:R-:W-:Y:S01]  /*28b0*/  LOP3.LUT R10, R8, 0x80000000, RZ, 0x3c, !PT ;  /* 0x80000000080a7812 */ /* 0x000fe200078e3cff */
[----:B------:R-:W-:-:S06]  /*28c0*/  IMAD.MOV.U32 R11, RZ, RZ, 0x43300000 ;  /* 0x43300000ff0b7424 */ /* 0x000fcc00078e00ff */
[----:B------:R-:W-:Y:S02]  /*28d0*/  DADD R12, R16, R14 ;  /* 0x00000000100c7229 */ /* 0x000fe4000000000e */
[----:B------:R-:W-:Y:S01]  /*28e0*/  DADD R10, R10, -UR8 ;  /* 0x800000080a0a7e29 */ /* 0x000fe20008000000 */
[----:B------:R-:W-:Y:S01]  /*28f0*/  UMOV UR8, 0xfefa39ef ;  /* 0xfefa39ef00087882 */ /* 0x000fe20000000000 */
[----:B------:R-:W-:-:S04]  /*2900*/  UMOV UR9, 0x3fe62e42 ;  /* 0x3fe62e4200097882 */ /* 0x000fc80000000000 */
[--C-:B------:R-:W-:Y:S02]  /*2910*/  DADD R18, R16, -R12.reuse ;  /* 0x0000000010127229 */ /* 0x100fe4000000080c */
[----:B------:R-:W-:-:S06]  /*2920*/  DFMA R8, R10, UR8, R12 ;  /* 0x000000080a087c2b */ /* 0x000fcc000800000c */
[----:B------:R-:W-:Y:S02]  /*2930*/  DADD R18, R14, R18 ;  /* 0x000000000e127229 */ /* 0x000fe40000000012 */
[----:B------:R-:W-:-:S08]  /*2940*/  DFMA R16, R10, -UR8, R8 ;  /* 0x800000080a107c2b */ /* 0x000fd00008000008 */
        /* <DEDUP_REMOVED lines=49> */
[----:B------:R-:W-:Y:S02]  /*2c60*/  DFMA R16, R14, R16, 1 ;  /* 0x3ff000000e10742b */ /* 0x000fe40000000010 */
[----:B------:R-:W-:-:S08]  /*2c70*/  DADD R14, R18, -R10 ;  /* 0x00000000120e7229 */ /* 0x000fd0000000080a */
[----:B------:R-:W-:Y:S01]  /*2c80*/  DADD R14, R12, R14 ;  /* 0x000000000c0e7229 */ /* 0x000fe2000000000e */
[----:B------:R-:W-:Y:S02]  /*2c90*/  IMAD R13, R8, 0x100000, R17 ;  /* 0x00100000080d7824 */ /* 0x000fe400078e0211 */
[----:B------:R-:W-:Y:S01]  /*2ca0*/  IMAD.MOV.U32 R12, RZ, RZ, R16 ;  /* 0x000000ffff0c7224 */ /* 0x000fe200078e0010 */
[----:B------:R-:W-:Y:S07]  /*2cb0*/  @!P0 BRA `(.L_x_117) ;  /* 0x0000000000308947 */ /* 0x000fee0003800000 */
[----:B------:R-:W-:Y:S01]  /*2cc0*/  FSETP.GEU.AND P1, PT, |R11|, 4.2275390625, PT ;  /* 0x408748000b00780b */ /* 0x000fe20003f2e200 */
[C---:B------:R-:W-:Y:S02]  /*2cd0*/  DADD R12, R10.reuse, +INF ;  /* 0x7ff000000a0c7429 */ /* 0x040fe40000000000 */
[----:B------:R-:W-:-:S08]  /*2ce0*/  DSETP.GEU.AND P0, PT, R10, RZ, PT ;  /* 0x000000ff0a00722a */ /* 0x000fd00003f0e000 */
[----:B------:R-:W-:Y:S02]  /*2cf0*/  FSEL R12, R12, RZ, P0 ;  /* 0x000000ff0c0c7208 */ /* 0x000fe40000000000 */
[----:B------:R-:W-:Y:S02]  /*2d00*/  @!P1 LEA.HI R9, R8, R8, RZ, 0x1 ;  /* 0x0000000808099211 */ /* 0x000fe400078f08ff */
[----:B------:R-:W-:Y:S02]  /*2d10*/  FSEL R13, R13, RZ, P0 ;  /* 0x000000ff0d0d7208 */ /* 0x000fe40000000000 */
[----:B------:R-:W-:-:S05]  /*2d20*/  @!P1 SHF.R.S32.HI R9, RZ, 0x1, R9 ;  /* 0x00000001ff099819 */ /* 0x000fca0000011409 */
[----:B------:R-:W-:Y:S02]  /*2d30*/  @!P1 IMAD.IADD R8, R8, 0x1, -R9 ;  /* 0x0000000108089824 */ /* 0x000fe400078e0a09 */
[----:B------:R-:W-:-:S03]  /*2d40*/  @!P1 IMAD R17, R9, 0x100000, R17 ;  /* 0x0010000009119824 */ /* 0x000fc600078e0211 */
[----:B------:R-:W-:Y:S01]  /*2d50*/  @!P1 LEA R9, R8, 0x3ff00000, 0x14 ;  /* 0x3ff0000008099811 */ /* 0x000fe200078ea0ff */
[----:B------:R-:W-:-:S06]  /*2d60*/  @!P1 IMAD.MOV.U32 R8, RZ, RZ, RZ ;  /* 0x000000ffff089224 */ /* 0x000fcc00078e00ff */
[----:B------:R-:W-:-:S11]  /*2d70*/  @!P1 DMUL R12, R16, R8 ;  /* 0x00000008100c9228 */ /* 0x000fd60000000000 */
.L_x_117:
[----:B------:R-:W-:Y:S01]  /*2d80*/  DFMA R14, R14, R12, R12 ;  /* 0x0000000c0e0e722b */ /* 0x000fe2000000000c */
[----:B------:R-:W-:Y:S01]  /*2d90*/  IMAD.MOV.U32 R8, RZ, RZ, R4 ;  /* 0x000000ffff087224 */ /* 0x000fe200078e0004 */
[----:B------:R-:W-:Y:S01]  /*2da0*/  DSETP.NEU.AND P0, PT, |R12|, +INF , PT ;  /* 0x7ff000000c00742a */ /* 0x000fe20003f0d200 */
[----:B------:R-:W-:-:S07]  /*2db0*/  IMAD.MOV.U32 R9, RZ, RZ, 0x0 ;  /* 0x00000000ff097424 */ /* 0x000fce00078e00ff */
[----:B------:R-:W-:Y:S02]  /*2dc0*/  FSEL R12, R12, R14, !P0 ;  /* 0x0000000e0c0c7208 */ /* 0x000fe40004000000 */
[----:B------:R-:W-:Y:S01]  /*2dd0*/  FSEL R13, R13, R15, !P0 ;  /* 0x0000000f0d0d7208 */ /* 0x000fe20004000000 */
[----:B------:R-:W-:Y:S06]  /*2de0*/  RET.REL.NODEC R8 `(_Z6CPML_xPfS_ififffff) ;  /* 0xffffffd008847950 */ /* 0x000fec0003c3ffff */
.L_x_118:
        /* <DEDUP_REMOVED lines=9> */
.L_x_128:


//--------------------- .nv.shared.reserved.0     --------------------------
	.section	.nv.shared.reserved.0,"aw",@nobits
	.weak		__nv_reservedSMEM_offset_0_alias
	.size		__nv_reservedSMEM_offset_0_alias, 0, 64
	.other		__nv_reservedSMEM_offset_0_alias,@"STO_CUDA_RESERVED_SHARED STV_DEFAULT"
__nv_reservedSMEM_offset_0_alias:
	.zero		0
	.zero		64


//--------------------- .nv.constant0._Z12propagator_FPfS_S_S_S_S_S_ffiiiiiiiii --------------------------
	.section	.nv.constant0._Z12propagator_FPfS_S_S_S_S_S_ffiiiiiiiii,"a",@progbits
	.sectionflags	@""
	.align	4
.nv.constant0._Z12propagator_FPfS_S_S_S_S_S_ffiiiiiiiii:
	.zero		996


//--------------------- .nv.constant0._Z6ZETA_FPfS_S_S_S_S_S_S_S_S_S_iiffi --------------------------
	.section	.nv.constant0._Z6ZETA_FPfS_S_S_S_S_S_S_S_S_S_iiffi,"a",@progbits
	.sectionflags	@""
	.align	4
.nv.constant0._Z6ZETA_FPfS_S_S_S_S_S_S_S_S_S_iiffi:
	.zero		1004


//--------------------- .nv.constant0._Z5PSI_FPfS_S_S_S_S_S_iifi --------------------------
	.section	.nv.constant0._Z5PSI_FPfS_S_S_S_S_S_iifi,"a",@progbits
	.sectionflags	@""
	.align	4
.nv.constant0._Z5PSI_FPfS_S_S_S_S_S_iifi:
	.zero		968


//--------------------- .nv.constant0._Z6CPML_zPfS_ififffff --------------------------
	.section	.nv.constant0._Z6CPML_zPfS_ififffff,"a",@progbits
	.sectionflags	@""
	.align	4
.nv.constant0._Z6CPML_zPfS_ififffff:
	.zero		944


//--------------------- .nv.constant0._Z6CPML_xPfS_ififffff --------------------------
	.section	.nv.constant0._Z6CPML_xPfS_ififffff,"a",@progbits
	.sectionflags	@""
	.align	4
.nv.constant0._Z6CPML_xPfS_ififffff:
	.zero		944


//--------------------- SYMBOLS --------------------------

	.type		.nv.reservedSmem.offset0,@object
	.size		.nv.reservedSmem.offset0,0x4
